//
// Generated by NVIDIA NVVM Compiler
//
// Compiler Build ID: CL-36424714
// Cuda compilation tools, release 13.0, V13.0.88
// Based on NVVM 20.0.0
//

.version 9.0
.target sm_100
.address_size 64

	// .globl	main_kernel0
.extern .shared .align 16 .b8 buf_dyn_shmem[];

.visible .entry main_kernel0(
	.param .u64 .ptr .align 1 main_kernel0_param_0,
	.param .u64 .ptr .align 1 main_kernel0_param_1,
	.param .u64 .ptr .align 1 main_kernel0_param_2
)
.maxntid 128
{
	.reg .pred 	%p<3>;
	.reg .b32 	%r<253>;
	.reg .b32 	%f<1294>;
	.reg .b64 	%rd<68>;

	ld.param.u64 	%rd32, [main_kernel0_param_0];
	ld.param.u64 	%rd33, [main_kernel0_param_1];
	mov.u32 	%r49, %tid.x;
	shl.b32 	%r50, %r49, 4;
	and.b32  	%r51, %r50, 1920;
	shl.b32 	%r52, %r49, 6;
	and.b32  	%r53, %r52, 64;
	or.b32  	%r54, %r51, %r53;
	shr.u32 	%r1, %r49, 1;
	shl.b32 	%r55, %r49, 3;
	and.b32  	%r56, %r55, 48;
	or.b32  	%r2, %r54, %r56;
	cvt.u64.u32 	%rd34, %r2;
	mov.u32 	%r57, buf_dyn_shmem;
	cvt.u64.u32 	%rd35, %r57;
	cvta.shared.u64 	%rd36, %rd35;
	add.s64 	%rd8, %rd36, %rd34;
	// begin inline asm
	{ .reg .u64 addr; cvta.to.shared.u64 addr, %rd8; cvt.u32.u64 %r22, addr; }

	// end inline asm
	shl.b32 	%r58, %r49, 5;
	and.b32  	%r59, %r58, 3584;
	mov.u32 	%r3, %ctaid.x;
	shl.b32 	%r60, %r3, 3;
	and.b32  	%r61, %r60, 2147483584;
	add.s32 	%r62, %r59, %r61;
	and.b32  	%r63, %r49, 15;
	shl.b32 	%r64, %r49, 2;
	and.b32  	%r65, %r64, 60;
	or.b32  	%r66, %r62, %r65;
	mul.wide.u32 	%rd37, %r66, 4;
	add.s64 	%rd9, %rd32, %rd37;
	// begin inline asm
	cp.async.cg.shared.global [%r22], [%rd9], 16;
	// end inline asm
	and.b32  	%r67, %r3, 7;
	mul.lo.s32 	%r68, %r63, 3;
	mul.lo.s32 	%r69, %r67, 192;
	and.b32  	%r70, %r69, 1792;
	sub.s32 	%r71, %r59, %r70;
	add.s32 	%r4, %r71, 8192;
	shr.u32 	%r72, %r49, 4;
	mul.lo.s32 	%r73, %r67, 48;
	mad.lo.s32 	%r74, %r72, 384, %r73;
	add.s32 	%r75, %r74, %r68;
	mul.lo.s32 	%r76, %r3, 6;
	mul.lo.s32 	%r77, %r49, 3;
	mul.lo.s32 	%r78, %r67, 3;
	shr.u32 	%r79, %r68, 4;
	add.s32 	%r80, %r79, %r78;
	shl.b32 	%r81, %r80, 6;
	and.b32  	%r82, %r81, 3840;
	mul.lo.s32 	%r83, %r49, 96;
	and.b32  	%r84, %r83, 128;
	shr.u32 	%r85, %r68, 3;
	add.s32 	%r86, %r85, %r76;
	shl.b32 	%r87, %r86, 4;
	and.b32  	%r88, %r87, 112;
	mul.lo.s32 	%r89, %r49, 12;
	and.b32  	%r90, %r89, 12;
	or.b32  	%r91, %r90, %r84;
	or.b32  	%r92, %r91, %r4;
	add.s32 	%r93, %r92, %r82;
	or.b32  	%r94, %r93, %r88;
	cvt.u64.u32 	%rd38, %r94;
	add.s64 	%rd10, %rd36, %rd38;
	// begin inline asm
	{ .reg .u64 addr; cvta.to.shared.u64 addr, %rd10; cvt.u32.u64 %r24, addr; }

	// end inline asm
	mul.wide.u32 	%rd39, %r75, 4;
	add.s64 	%rd11, %rd33, %rd39;
	// begin inline asm
	cp.async.ca.shared.global [%r24], [%rd11], 4;
	// end inline asm
	add.s32 	%r95, %r68, 1;
	shr.u32 	%r96, %r95, 4;
	add.s32 	%r97, %r96, %r78;
	shl.b32 	%r98, %r97, 6;
	and.b32  	%r99, %r98, 3840;
	add.s32 	%r100, %r77, 1;
	shl.b32 	%r101, %r100, 5;
	and.b32  	%r102, %r101, 128;
	shr.u32 	%r103, %r95, 3;
	add.s32 	%r104, %r103, %r76;
	shl.b32 	%r105, %r104, 4;
	and.b32  	%r106, %r105, 112;
	shl.b32 	%r107, %r100, 2;
	and.b32  	%r108, %r107, 12;
	or.b32  	%r109, %r108, %r102;
	or.b32  	%r110, %r109, %r4;
	add.s32 	%r111, %r110, %r99;
	or.b32  	%r112, %r111, %r106;
	cvt.u64.u32 	%rd40, %r112;
	add.s64 	%rd12, %rd36, %rd40;
	// begin inline asm
	{ .reg .u64 addr; cvta.to.shared.u64 addr, %rd12; cvt.u32.u64 %r26, addr; }

	// end inline asm
	add.s64 	%rd13, %rd11, 4;
	// begin inline asm
	cp.async.ca.shared.global [%r26], [%rd13], 4;
	// end inline asm
	add.s32 	%r113, %r68, 2;
	shr.u32 	%r114, %r113, 4;
	add.s32 	%r115, %r114, %r78;
	shl.b32 	%r116, %r115, 6;
	and.b32  	%r117, %r116, 3840;
	add.s32 	%r118, %r77, 2;
	shl.b32 	%r119, %r118, 5;
	and.b32  	%r120, %r119, 128;
	shr.u32 	%r121, %r113, 3;
	add.s32 	%r122, %r121, %r76;
	shl.b32 	%r123, %r122, 4;
	and.b32  	%r124, %r123, 112;
	shl.b32 	%r125, %r118, 2;
	and.b32  	%r126, %r125, 12;
	or.b32  	%r127, %r126, %r120;
	or.b32  	%r128, %r127, %r4;
	add.s32 	%r129, %r128, %r117;
	or.b32  	%r130, %r129, %r124;
	cvt.u64.u32 	%rd41, %r130;
	add.s64 	%rd14, %rd36, %rd41;
	// begin inline asm
	{ .reg .u64 addr; cvta.to.shared.u64 addr, %rd14; cvt.u32.u64 %r28, addr; }

	// end inline asm
	add.s64 	%rd15, %rd11, 8;
	// begin inline asm
	cp.async.ca.shared.global [%r28], [%rd15], 4;
	// end inline asm
	// begin inline asm
	cp.async.commit_group;
	// end inline asm
	add.s64 	%rd16, %rd8, 2048;
	// begin inline asm
	{ .reg .u64 addr; cvta.to.shared.u64 addr, %rd16; cvt.u32.u64 %r30, addr; }

	// end inline asm
	add.s64 	%rd17, %rd9, 16384;
	// begin inline asm
	cp.async.cg.shared.global [%r30], [%rd17], 16;
	// end inline asm
	add.s32 	%r131, %r94, 4096;
	cvt.u64.u32 	%rd42, %r131;
	add.s64 	%rd18, %rd36, %rd42;
	// begin inline asm
	{ .reg .u64 addr; cvta.to.shared.u64 addr, %rd18; cvt.u32.u64 %r32, addr; }

	// end inline asm
	add.s64 	%rd19, %rd11, 12288;
	// begin inline asm
	cp.async.ca.shared.global [%r32], [%rd19], 4;
	// end inline asm
	add.s32 	%r132, %r112, 4096;
	cvt.u64.u32 	%rd43, %r132;
	add.s64 	%rd20, %rd36, %rd43;
	// begin inline asm
	{ .reg .u64 addr; cvta.to.shared.u64 addr, %rd20; cvt.u32.u64 %r34, addr; }

	// end inline asm
	add.s64 	%rd21, %rd11, 12292;
	// begin inline asm
	cp.async.ca.shared.global [%r34], [%rd21], 4;
	// end inline asm
	add.s32 	%r133, %r130, 4096;
	cvt.u64.u32 	%rd44, %r133;
	add.s64 	%rd22, %rd36, %rd44;
	// begin inline asm
	{ .reg .u64 addr; cvta.to.shared.u64 addr, %rd22; cvt.u32.u64 %r36, addr; }

	// end inline asm
	add.s64 	%rd23, %rd11, 12296;
	// begin inline asm
	cp.async.ca.shared.global [%r36], [%rd23], 4;
	// end inline asm
	// begin inline asm
	cp.async.commit_group;
	// end inline asm
	add.s64 	%rd24, %rd8, 4096;
	// begin inline asm
	{ .reg .u64 addr; cvta.to.shared.u64 addr, %rd24; cvt.u32.u64 %r38, addr; }

	// end inline asm
	add.s64 	%rd25, %rd9, 32768;
	// begin inline asm
	cp.async.cg.shared.global [%r38], [%rd25], 16;
	// end inline asm
	add.s32 	%r134, %r94, 8192;
	cvt.u64.u32 	%rd45, %r134;
	add.s64 	%rd26, %rd36, %rd45;
	// begin inline asm
	{ .reg .u64 addr; cvta.to.shared.u64 addr, %rd26; cvt.u32.u64 %r40, addr; }

	// end inline asm
	add.s64 	%rd27, %rd11, 24576;
	// begin inline asm
	cp.async.ca.shared.global [%r40], [%rd27], 4;
	// end inline asm
	add.s32 	%r135, %r112, 8192;
	cvt.u64.u32 	%rd46, %r135;
	add.s64 	%rd28, %rd36, %rd46;
	// begin inline asm
	{ .reg .u64 addr; cvta.to.shared.u64 addr, %rd28; cvt.u32.u64 %r42, addr; }

	// end inline asm
	add.s64 	%rd29, %rd11, 24580;
	// begin inline asm
	cp.async.ca.shared.global [%r42], [%rd29], 4;
	// end inline asm
	add.s32 	%r136, %r130, 8192;
	cvt.u64.u32 	%rd47, %r136;
	add.s64 	%rd30, %rd36, %rd47;
	// begin inline asm
	{ .reg .u64 addr; cvta.to.shared.u64 addr, %rd30; cvt.u32.u64 %r44, addr; }

	// end inline asm
	add.s64 	%rd31, %rd11, 24584;
	// begin inline asm
	cp.async.ca.shared.global [%r44], [%rd31], 4;
	// end inline asm
	// begin inline asm
	cp.async.commit_group;
	// end inline asm
	// begin inline asm
	cp.async.wait_group 2;
	// end inline asm
	bar.sync 	0;
	and.b32  	%r137, %r64, 16;
	and.b32  	%r138, %r1, 12;
	and.b32  	%r139, %r49, 34;
	or.b32  	%r140, %r139, %r137;
	or.b32  	%r141, %r140, %r138;
	shl.b32 	%r142, %r141, 2;
	add.s32 	%r5, %r57, %r142;
	ld.shared.v2.f32 	{%f1281, %f1280}, [%r5];
	shr.u32 	%r143, %r49, 6;
	mad.lo.s32 	%r144, %r143, 24, %r73;
	and.b32  	%r145, %r49, 1;
	setp.eq.b32 	%p1, %r145, 1;
	selp.b32 	%r146, 12, 0, %p1;
	add.s32 	%r6, %r144, %r146;
	mad.lo.s32 	%r147, %r143, 3, %r76;
	and.b32  	%r7, %r73, 448;
	and.b32  	%r148, %r6, 1984;
	and.b32  	%r149, %r58, 32;
	shr.u32 	%r150, %r146, 3;
	add.s32 	%r151, %r147, %r150;
	shl.b32 	%r152, %r151, 2;
	and.b32  	%r153, %r152, 28;
	sub.s32 	%r154, %r149, %r7;
	add.s32 	%r155, %r154, %r148;
	or.b32  	%r156, %r155, %r153;
	shl.b32 	%r157, %r156, 2;
	add.s32 	%r8, %r57, %r157;
	ld.shared.v4.f32 	{%f1293, %f1292, %f1291, %f1290}, [%r8+8192];
	add.s32 	%r158, %r6, 4;
	and.b32  	%r159, %r158, 4032;
	xor.b32  	%r160, %r149, 32;
	add.s32 	%r161, %r146, 4;
	shr.u32 	%r162, %r161, 3;
	add.s32 	%r163, %r147, %r162;
	shl.b32 	%r164, %r163, 2;
	and.b32  	%r165, %r164, 28;
	sub.s32 	%r166, %r160, %r7;
	add.s32 	%r167, %r166, %r159;
	or.b32  	%r168, %r167, %r165;
	shl.b32 	%r169, %r168, 2;
	add.s32 	%r9, %r57, %r169;
	ld.shared.v4.f32 	{%f1289, %f1288, %f1287, %f1286}, [%r9+8192];
	add.s32 	%r170, %r6, 8;
	and.b32  	%r171, %r170, 4032;
	add.s32 	%r172, %r146, 8;
	shr.u32 	%r173, %r172, 3;
	add.s32 	%r174, %r147, %r173;
	shl.b32 	%r175, %r174, 2;
	and.b32  	%r176, %r175, 28;
	add.s32 	%r177, %r154, %r171;
	or.b32  	%r178, %r177, %r176;
	shl.b32 	%r179, %r178, 2;
	add.s32 	%r10, %r57, %r179;
	ld.shared.v4.f32 	{%f1285, %f1284, %f1283, %f1282}, [%r10+8192];
	or.b32  	%r180, %r91, %r82;
	or.b32  	%r11, %r180, %r88;
	or.b32  	%r181, %r109, %r99;
	or.b32  	%r12, %r181, %r106;
	or.b32  	%r182, %r127, %r117;
	or.b32  	%r13, %r182, %r124;
	or.b32  	%r183, %r159, %r160;
	or.b32  	%r14, %r183, %r165;
	or.b32  	%r184, %r171, %r149;
	or.b32  	%r15, %r184, %r176;
	add.s64 	%rd67, %rd11, 36872;
	add.s64 	%rd66, %rd9, 49152;
	mov.f32 	%f1256, 0f00000000;
	mov.b32 	%r252, 3;
	mov.b32 	%r251, 1024;
	mov.b32 	%r250, 0;
	mov.f32 	%f1257, %f1256;
	mov.f32 	%f1258, %f1256;
	mov.f32 	%f1259, %f1256;
	mov.f32 	%f1260, %f1256;
	mov.f32 	%f1261, %f1256;
	mov.f32 	%f1262, %f1256;
	mov.f32 	%f1263, %f1256;
	mov.f32 	%f1264, %f1256;
	mov.f32 	%f1265, %f1256;
	mov.f32 	%f1266, %f1256;
	mov.f32 	%f1267, %f1256;
	mov.f32 	%f1268, %f1256;
	mov.f32 	%f1269, %f1256;
	mov.f32 	%f1270, %f1256;
	mov.f32 	%f1271, %f1256;
	mov.f32 	%f1272, %f1256;
	mov.f32 	%f1273, %f1256;
	mov.f32 	%f1274, %f1256;
	mov.f32 	%f1275, %f1256;
	mov.f32 	%f1276, %f1256;
	mov.f32 	%f1277, %f1256;
	mov.f32 	%f1278, %f1256;
	mov.f32 	%f1279, %f1256;
$L__BB0_1:
	bar.sync 	0;
	shl.b32 	%r193, %r252, 11;
	and.b32  	%r194, %r193, 6144;
	or.b32  	%r195, %r2, %r194;
	cvt.u64.u32 	%rd56, %r195;
	mov.u32 	%r196, buf_dyn_shmem;
	cvt.u64.u32 	%rd57, %r196;
	cvta.shared.u64 	%rd58, %rd57;
	add.s64 	%rd48, %rd58, %rd56;
	// begin inline asm
	{ .reg .u64 addr; cvta.to.shared.u64 addr, %rd48; cvt.u32.u64 %r185, addr; }

	// end inline asm
	// begin inline asm
	cp.async.cg.shared.global [%r185], [%rd66], 16;
	// end inline asm
	shl.b32 	%r197, %r252, 12;
	and.b32  	%r198, %r197, 12288;
	add.s32 	%r199, %r4, %r198;
	add.s32 	%r200, %r199, %r11;
	cvt.u64.u32 	%rd59, %r200;
	add.s64 	%rd50, %rd58, %rd59;
	// begin inline asm
	{ .reg .u64 addr; cvta.to.shared.u64 addr, %rd50; cvt.u32.u64 %r187, addr; }

	// end inline asm
	add.s64 	%rd51, %rd67, -8;
	// begin inline asm
	cp.async.ca.shared.global [%r187], [%rd51], 4;
	// end inline asm
	add.s32 	%r201, %r199, %r12;
	cvt.u64.u32 	%rd60, %r201;
	add.s64 	%rd52, %rd58, %rd60;
	// begin inline asm
	{ .reg .u64 addr; cvta.to.shared.u64 addr, %rd52; cvt.u32.u64 %r189, addr; }

	// end inline asm
	add.s64 	%rd53, %rd67, -4;
	// begin inline asm
	cp.async.ca.shared.global [%r189], [%rd53], 4;
	// end inline asm
	add.s32 	%r202, %r199, %r13;
	cvt.u64.u32 	%rd61, %r202;
	add.s64 	%rd54, %rd58, %rd61;
	// begin inline asm
	{ .reg .u64 addr; cvta.to.shared.u64 addr, %rd54; cvt.u32.u64 %r191, addr; }

	// end inline asm
	// begin inline asm
	cp.async.ca.shared.global [%r191], [%rd67], 4;
	// end inline asm
	// begin inline asm
	cp.async.commit_group;
	// end inline asm
	// begin inline asm
	cp.async.wait_group 2;
	// end inline asm
	bar.sync 	0;
	and.b32  	%r203, %r250, 6144;
	add.s32 	%r204, %r5, %r203;
	ld.shared.v2.f32 	{%f92, %f93}, [%r204+256];
	add.s32 	%r205, %r251, -1024;
	and.b32  	%r206, %r205, 3072;
	sub.s32 	%r207, %r206, %r7;
	and.b32  	%r208, %r6, 1984;
	mov.u32 	%r209, %tid.x;
	and.b32  	%r210, %r209, 1;
	shl.b32 	%r211, %r209, 5;
	and.b32  	%r212, %r211, 32;
	or.b32  	%r213, %r208, %r212;
	shr.u32 	%r214, %r209, 6;
	mul.lo.s32 	%r215, %r214, 3;
	shl.b32 	%r216, %r3, 1;
	sub.s32 	%r217, %r215, %r216;
	add.s32 	%r218, %r217, %r210;
	shl.b32 	%r219, %r218, 2;
	and.b32  	%r220, %r219, 28;
	or.b32  	%r221, %r213, %r220;
	add.s32 	%r222, %r207, %r221;
	shl.b32 	%r223, %r222, 2;
	add.s32 	%r224, %r196, %r223;
	ld.shared.v4.f32 	{%f94, %f95, %f96, %f97}, [%r224+8704];
	add.s32 	%r225, %r207, %r14;
	shl.b32 	%r226, %r225, 2;
	add.s32 	%r227, %r196, %r226;
	ld.shared.v4.f32 	{%f98, %f99, %f100, %f101}, [%r227+8704];
	add.s32 	%r228, %r207, %r15;
	shl.b32 	%r229, %r228, 2;
	add.s32 	%r230, %r196, %r229;
	ld.shared.v4.f32 	{%f102, %f103, %f104, %f105}, [%r230+8704];
	fma.rn.f32 	%f106, %f1281, %f1293, %f1279;
	fma.rn.f32 	%f107, %f1280, %f1293, %f1267;
	fma.rn.f32 	%f108, %f1281, %f1292, %f1278;
	fma.rn.f32 	%f109, %f1280, %f1292, %f1266;
	fma.rn.f32 	%f110, %f1281, %f1291, %f1277;
	fma.rn.f32 	%f111, %f1280, %f1291, %f1265;
	fma.rn.f32 	%f112, %f1281, %f1290, %f1276;
	fma.rn.f32 	%f113, %f1280, %f1290, %f1264;
	fma.rn.f32 	%f114, %f1281, %f1289, %f1275;
	fma.rn.f32 	%f115, %f1280, %f1289, %f1263;
	fma.rn.f32 	%f116, %f1281, %f1288, %f1274;
	fma.rn.f32 	%f117, %f1280, %f1288, %f1262;
	fma.rn.f32 	%f118, %f1281, %f1287, %f1273;
	fma.rn.f32 	%f119, %f1280, %f1287, %f1261;
	fma.rn.f32 	%f120, %f1281, %f1286, %f1272;
	fma.rn.f32 	%f121, %f1280, %f1286, %f1260;
	fma.rn.f32 	%f122, %f1281, %f1285, %f1271;
	fma.rn.f32 	%f123, %f1280, %f1285, %f1259;
	fma.rn.f32 	%f124, %f1281, %f1284, %f1270;
	fma.rn.f32 	%f125, %f1280, %f1284, %f1258;
	fma.rn.f32 	%f126, %f1281, %f1283, %f1269;
	fma.rn.f32 	%f127, %f1280, %f1283, %f1257;
	fma.rn.f32 	%f128, %f1281, %f1282, %f1268;
	fma.rn.f32 	%f129, %f1280, %f1282, %f1256;
	ld.shared.v2.f32 	{%f130, %f131}, [%r204+512];
	ld.shared.v4.f32 	{%f132, %f133, %f134, %f135}, [%r224+9216];
	ld.shared.v4.f32 	{%f136, %f137, %f138, %f139}, [%r227+9216];
	ld.shared.v4.f32 	{%f140, %f141, %f142, %f143}, [%r230+9216];
	fma.rn.f32 	%f144, %f92, %f94, %f106;
	fma.rn.f32 	%f145, %f93, %f94, %f107;
	fma.rn.f32 	%f146, %f92, %f95, %f108;
	fma.rn.f32 	%f147, %f93, %f95, %f109;
	fma.rn.f32 	%f148, %f92, %f96, %f110;
	fma.rn.f32 	%f149, %f93, %f96, %f111;
	fma.rn.f32 	%f150, %f92, %f97, %f112;
	fma.rn.f32 	%f151, %f93, %f97, %f113;
	fma.rn.f32 	%f152, %f92, %f98, %f114;
	fma.rn.f32 	%f153, %f93, %f98, %f115;
	fma.rn.f32 	%f154, %f92, %f99, %f116;
	fma.rn.f32 	%f155, %f93, %f99, %f117;
	fma.rn.f32 	%f156, %f92, %f100, %f118;
	fma.rn.f32 	%f157, %f93, %f100, %f119;
	fma.rn.f32 	%f158, %f92, %f101, %f120;
	fma.rn.f32 	%f159, %f93, %f101, %f121;
	fma.rn.f32 	%f160, %f92, %f102, %f122;
	fma.rn.f32 	%f161, %f93, %f102, %f123;
	fma.rn.f32 	%f162, %f92, %f103, %f124;
	fma.rn.f32 	%f163, %f93, %f103, %f125;
	fma.rn.f32 	%f164, %f92, %f104, %f126;
	fma.rn.f32 	%f165, %f93, %f104, %f127;
	fma.rn.f32 	%f166, %f92, %f105, %f128;
	fma.rn.f32 	%f167, %f93, %f105, %f129;
	ld.shared.v2.f32 	{%f168, %f169}, [%r204+768];
	ld.shared.v4.f32 	{%f170, %f171, %f172, %f173}, [%r224+9728];
	ld.shared.v4.f32 	{%f174, %f175, %f176, %f177}, [%r227+9728];
	ld.shared.v4.f32 	{%f178, %f179, %f180, %f181}, [%r230+9728];
	fma.rn.f32 	%f182, %f130, %f132, %f144;
	fma.rn.f32 	%f183, %f131, %f132, %f145;
	fma.rn.f32 	%f184, %f130, %f133, %f146;
	fma.rn.f32 	%f185, %f131, %f133, %f147;
	fma.rn.f32 	%f186, %f130, %f134, %f148;
	fma.rn.f32 	%f187, %f131, %f134, %f149;
	fma.rn.f32 	%f188, %f130, %f135, %f150;
	fma.rn.f32 	%f189, %f131, %f135, %f151;
	fma.rn.f32 	%f190, %f130, %f136, %f152;
	fma.rn.f32 	%f191, %f131, %f136, %f153;
	fma.rn.f32 	%f192, %f130, %f137, %f154;
	fma.rn.f32 	%f193, %f131, %f137, %f155;
	fma.rn.f32 	%f194, %f130, %f138, %f156;
	fma.rn.f32 	%f195, %f131, %f138, %f157;
	fma.rn.f32 	%f196, %f130, %f139, %f158;
	fma.rn.f32 	%f197, %f131, %f139, %f159;
	fma.rn.f32 	%f198, %f130, %f140, %f160;
	fma.rn.f32 	%f199, %f131, %f140, %f161;
	fma.rn.f32 	%f200, %f130, %f141, %f162;
	fma.rn.f32 	%f201, %f131, %f141, %f163;
	fma.rn.f32 	%f202, %f130, %f142, %f164;
	fma.rn.f32 	%f203, %f131, %f142, %f165;
	fma.rn.f32 	%f204, %f130, %f143, %f166;
	fma.rn.f32 	%f205, %f131, %f143, %f167;
	ld.shared.v2.f32 	{%f206, %f207}, [%r204+1024];
	ld.shared.v4.f32 	{%f208, %f209, %f210, %f211}, [%r224+10240];
	ld.shared.v4.f32 	{%f212, %f213, %f214, %f215}, [%r227+10240];
	ld.shared.v4.f32 	{%f216, %f217, %f218, %f219}, [%r230+10240];
	fma.rn.f32 	%f220, %f168, %f170, %f182;
	fma.rn.f32 	%f221, %f169, %f170, %f183;
	fma.rn.f32 	%f222, %f168, %f171, %f184;
	fma.rn.f32 	%f223, %f169, %f171, %f185;
	fma.rn.f32 	%f224, %f168, %f172, %f186;
	fma.rn.f32 	%f225, %f169, %f172, %f187;
	fma.rn.f32 	%f226, %f168, %f173, %f188;
	fma.rn.f32 	%f227, %f169, %f173, %f189;
	fma.rn.f32 	%f228, %f168, %f174, %f190;
	fma.rn.f32 	%f229, %f169, %f174, %f191;
	fma.rn.f32 	%f230, %f168, %f175, %f192;
	fma.rn.f32 	%f231, %f169, %f175, %f193;
	fma.rn.f32 	%f232, %f168, %f176, %f194;
	fma.rn.f32 	%f233, %f169, %f176, %f195;
	fma.rn.f32 	%f234, %f168, %f177, %f196;
	fma.rn.f32 	%f235, %f169, %f177, %f197;
	fma.rn.f32 	%f236, %f168, %f178, %f198;
	fma.rn.f32 	%f237, %f169, %f178, %f199;
	fma.rn.f32 	%f238, %f168, %f179, %f200;
	fma.rn.f32 	%f239, %f169, %f179, %f201;
	fma.rn.f32 	%f240, %f168, %f180, %f202;
	fma.rn.f32 	%f241, %f169, %f180, %f203;
	fma.rn.f32 	%f242, %f168, %f181, %f204;
	fma.rn.f32 	%f243, %f169, %f181, %f205;
	ld.shared.v2.f32 	{%f244, %f245}, [%r204+1280];
	ld.shared.v4.f32 	{%f246, %f247, %f248, %f249}, [%r224+10752];
	ld.shared.v4.f32 	{%f250, %f251, %f252, %f253}, [%r227+10752];
	ld.shared.v4.f32 	{%f254, %f255, %f256, %f257}, [%r230+10752];
	fma.rn.f32 	%f258, %f206, %f208, %f220;
	fma.rn.f32 	%f259, %f207, %f208, %f221;
	fma.rn.f32 	%f260, %f206, %f209, %f222;
	fma.rn.f32 	%f261, %f207, %f209, %f223;
	fma.rn.f32 	%f262, %f206, %f210, %f224;
	fma.rn.f32 	%f263, %f207, %f210, %f225;
	fma.rn.f32 	%f264, %f206, %f211, %f226;
	fma.rn.f32 	%f265, %f207, %f211, %f227;
	fma.rn.f32 	%f266, %f206, %f212, %f228;
	fma.rn.f32 	%f267, %f207, %f212, %f229;
	fma.rn.f32 	%f268, %f206, %f213, %f230;
	fma.rn.f32 	%f269, %f207, %f213, %f231;
	fma.rn.f32 	%f270, %f206, %f214, %f232;
	fma.rn.f32 	%f271, %f207, %f214, %f233;
	fma.rn.f32 	%f272, %f206, %f215, %f234;
	fma.rn.f32 	%f273, %f207, %f215, %f235;
	fma.rn.f32 	%f274, %f206, %f216, %f236;
	fma.rn.f32 	%f275, %f207, %f216, %f237;
	fma.rn.f32 	%f276, %f206, %f217, %f238;
	fma.rn.f32 	%f277, %f207, %f217, %f239;
	fma.rn.f32 	%f278, %f206, %f218, %f240;
	fma.rn.f32 	%f279, %f207, %f218, %f241;
	fma.rn.f32 	%f280, %f206, %f219, %f242;
	fma.rn.f32 	%f281, %f207, %f219, %f243;
	ld.shared.v2.f32 	{%f282, %f283}, [%r204+1536];
	ld.shared.v4.f32 	{%f284, %f285, %f286, %f287}, [%r224+11264];
	ld.shared.v4.f32 	{%f288, %f289, %f290, %f291}, [%r227+11264];
	ld.shared.v4.f32 	{%f292, %f293, %f294, %f295}, [%r230+11264];
	fma.rn.f32 	%f296, %f244, %f246, %f258;
	fma.rn.f32 	%f297, %f245, %f246, %f259;
	fma.rn.f32 	%f298, %f244, %f247, %f260;
	fma.rn.f32 	%f299, %f245, %f247, %f261;
	fma.rn.f32 	%f300, %f244, %f248, %f262;
	fma.rn.f32 	%f301, %f245, %f248, %f263;
	fma.rn.f32 	%f302, %f244, %f249, %f264;
	fma.rn.f32 	%f303, %f245, %f249, %f265;
	fma.rn.f32 	%f304, %f244, %f250, %f266;
	fma.rn.f32 	%f305, %f245, %f250, %f267;
	fma.rn.f32 	%f306, %f244, %f251, %f268;
	fma.rn.f32 	%f307, %f245, %f251, %f269;
	fma.rn.f32 	%f308, %f244, %f252, %f270;
	fma.rn.f32 	%f309, %f245, %f252, %f271;
	fma.rn.f32 	%f310, %f244, %f253, %f272;
	fma.rn.f32 	%f311, %f245, %f253, %f273;
	fma.rn.f32 	%f312, %f244, %f254, %f274;
	fma.rn.f32 	%f313, %f245, %f254, %f275;
	fma.rn.f32 	%f314, %f244, %f255, %f276;
	fma.rn.f32 	%f315, %f245, %f255, %f277;
	fma.rn.f32 	%f316, %f244, %f256, %f278;
	fma.rn.f32 	%f317, %f245, %f256, %f279;
	fma.rn.f32 	%f318, %f244, %f257, %f280;
	fma.rn.f32 	%f319, %f245, %f257, %f281;
	ld.shared.v2.f32 	{%f320, %f321}, [%r204+1792];
	ld.shared.v4.f32 	{%f322, %f323, %f324, %f325}, [%r224+11776];
	ld.shared.v4.f32 	{%f326, %f327, %f328, %f329}, [%r227+11776];
	ld.shared.v4.f32 	{%f330, %f331, %f332, %f333}, [%r230+11776];
	fma.rn.f32 	%f334, %f282, %f284, %f296;
	fma.rn.f32 	%f335, %f283, %f284, %f297;
	fma.rn.f32 	%f336, %f282, %f285, %f298;
	fma.rn.f32 	%f337, %f283, %f285, %f299;
	fma.rn.f32 	%f338, %f282, %f286, %f300;
	fma.rn.f32 	%f339, %f283, %f286, %f301;
	fma.rn.f32 	%f340, %f282, %f287, %f302;
	fma.rn.f32 	%f341, %f283, %f287, %f303;
	fma.rn.f32 	%f342, %f282, %f288, %f304;
	fma.rn.f32 	%f343, %f283, %f288, %f305;
	fma.rn.f32 	%f344, %f282, %f289, %f306;
	fma.rn.f32 	%f345, %f283, %f289, %f307;
	fma.rn.f32 	%f346, %f282, %f290, %f308;
	fma.rn.f32 	%f347, %f283, %f290, %f309;
	fma.rn.f32 	%f348, %f282, %f291, %f310;
	fma.rn.f32 	%f349, %f283, %f291, %f311;
	fma.rn.f32 	%f350, %f282, %f292, %f312;
	fma.rn.f32 	%f351, %f283, %f292, %f313;
	fma.rn.f32 	%f352, %f282, %f293, %f314;
	fma.rn.f32 	%f353, %f283, %f293, %f315;
	fma.rn.f32 	%f354, %f282, %f294, %f316;
	fma.rn.f32 	%f355, %f283, %f294, %f317;
	fma.rn.f32 	%f356, %f282, %f295, %f318;
	fma.rn.f32 	%f357, %f283, %f295, %f319;
	add.s32 	%r231, %r193, -4096;
	and.b32  	%r232, %r231, 6144;
	add.s32 	%r233, %r5, %r232;
	ld.shared.v2.f32 	{%f1281, %f1280}, [%r233];
	and.b32  	%r234, %r251, 3072;
	sub.s32 	%r235, %r234, %r7;
	add.s32 	%r236, %r235, %r221;
	shl.b32 	%r237, %r236, 2;
	add.s32 	%r238, %r196, %r237;
	ld.shared.v4.f32 	{%f1293, %f1292, %f1291, %f1290}, [%r238+8192];
	add.s32 	%r239, %r235, %r14;
	shl.b32 	%r240, %r239, 2;
	add.s32 	%r241, %r196, %r240;
	ld.shared.v4.f32 	{%f1289, %f1288, %f1287, %f1286}, [%r241+8192];
	add.s32 	%r242, %r235, %r15;
	shl.b32 	%r243, %r242, 2;
	add.s32 	%r244, %r196, %r243;
	ld.shared.v4.f32 	{%f1285, %f1284, %f1283, %f1282}, [%r244+8192];
	fma.rn.f32 	%f1279, %f320, %f322, %f334;
	fma.rn.f32 	%f1267, %f321, %f322, %f335;
	fma.rn.f32 	%f1278, %f320, %f323, %f336;
	fma.rn.f32 	%f1266, %f321, %f323, %f337;
	fma.rn.f32 	%f1277, %f320, %f324, %f338;
	fma.rn.f32 	%f1265, %f321, %f324, %f339;
	fma.rn.f32 	%f1276, %f320, %f325, %f340;
	fma.rn.f32 	%f1264, %f321, %f325, %f341;
	fma.rn.f32 	%f1275, %f320, %f326, %f342;
	fma.rn.f32 	%f1263, %f321, %f326, %f343;
	fma.rn.f32 	%f1274, %f320, %f327, %f344;
	fma.rn.f32 	%f1262, %f321, %f327, %f345;
	fma.rn.f32 	%f1273, %f320, %f328, %f346;
	fma.rn.f32 	%f1261, %f321, %f328, %f347;
	fma.rn.f32 	%f1272, %f320, %f329, %f348;
	fma.rn.f32 	%f1260, %f321, %f329, %f349;
	fma.rn.f32 	%f1271, %f320, %f330, %f350;
	fma.rn.f32 	%f1259, %f321, %f330, %f351;
	fma.rn.f32 	%f1270, %f320, %f331, %f352;
	fma.rn.f32 	%f1258, %f321, %f331, %f353;
	fma.rn.f32 	%f1269, %f320, %f332, %f354;
	fma.rn.f32 	%f1257, %f321, %f332, %f355;
	fma.rn.f32 	%f1268, %f320, %f333, %f356;
	fma.rn.f32 	%f1256, %f321, %f333, %f357;
	add.s32 	%r252, %r252, 1;
	add.s32 	%r251, %r251, 1024;
	add.s32 	%r250, %r250, 2048;
	add.s64 	%rd67, %rd67, 12288;
	add.s64 	%rd66, %rd66, 16384;
	setp.ne.s32 	%p2, %r251, 30720;
	@%p2 bra 	$L__BB0_1;
	ld.param.u64 	%rd65, [main_kernel0_param_2];
	cvta.to.global.u64 	%rd62, %rd65;
	// begin inline asm
	cp.async.wait_group 1;
	// end inline asm
	bar.sync 	0;
	ld.shared.v2.f32 	{%f358, %f359}, [%r5+2304];
	ld.shared.v4.f32 	{%f360, %f361, %f362, %f363}, [%r8+12800];
	ld.shared.v4.f32 	{%f364, %f365, %f366, %f367}, [%r9+12800];
	ld.shared.v4.f32 	{%f368, %f369, %f370, %f371}, [%r10+12800];
	fma.rn.f32 	%f372, %f1281, %f1293, %f1279;
	fma.rn.f32 	%f373, %f1280, %f1293, %f1267;
	fma.rn.f32 	%f374, %f1281, %f1292, %f1278;
	fma.rn.f32 	%f375, %f1280, %f1292, %f1266;
	fma.rn.f32 	%f376, %f1281, %f1291, %f1277;
	fma.rn.f32 	%f377, %f1280, %f1291, %f1265;
	fma.rn.f32 	%f378, %f1281, %f1290, %f1276;
	fma.rn.f32 	%f379, %f1280, %f1290, %f1264;
	fma.rn.f32 	%f380, %f1281, %f1289, %f1275;
	fma.rn.f32 	%f381, %f1280, %f1289, %f1263;
	fma.rn.f32 	%f382, %f1281, %f1288, %f1274;
	fma.rn.f32 	%f383, %f1280, %f1288, %f1262;
	fma.rn.f32 	%f384, %f1281, %f1287, %f1273;
	fma.rn.f32 	%f385, %f1280, %f1287, %f1261;
	fma.rn.f32 	%f386, %f1281, %f1286, %f1272;
	fma.rn.f32 	%f387, %f1280, %f1286, %f1260;
	fma.rn.f32 	%f388, %f1281, %f1285, %f1271;
	fma.rn.f32 	%f389, %f1280, %f1285, %f1259;
	fma.rn.f32 	%f390, %f1281, %f1284, %f1270;
	fma.rn.f32 	%f391, %f1280, %f1284, %f1258;
	fma.rn.f32 	%f392, %f1281, %f1283, %f1269;
	fma.rn.f32 	%f393, %f1280, %f1283, %f1257;
	fma.rn.f32 	%f394, %f1281, %f1282, %f1268;
	fma.rn.f32 	%f395, %f1280, %f1282, %f1256;
	ld.shared.v2.f32 	{%f396, %f397}, [%r5+2560];
	ld.shared.v4.f32 	{%f398, %f399, %f400, %f401}, [%r8+13312];
	ld.shared.v4.f32 	{%f402, %f403, %f404, %f405}, [%r9+13312];
	ld.shared.v4.f32 	{%f406, %f407, %f408, %f409}, [%r10+13312];
	fma.rn.f32 	%f410, %f358, %f360, %f372;
	fma.rn.f32 	%f411, %f359, %f360, %f373;
	fma.rn.f32 	%f412, %f358, %f361, %f374;
	fma.rn.f32 	%f413, %f359, %f361, %f375;
	fma.rn.f32 	%f414, %f358, %f362, %f376;
	fma.rn.f32 	%f415, %f359, %f362, %f377;
	fma.rn.f32 	%f416, %f358, %f363, %f378;
	fma.rn.f32 	%f417, %f359, %f363, %f379;
	fma.rn.f32 	%f418, %f358, %f364, %f380;
	fma.rn.f32 	%f419, %f359, %f364, %f381;
	fma.rn.f32 	%f420, %f358, %f365, %f382;
	fma.rn.f32 	%f421, %f359, %f365, %f383;
	fma.rn.f32 	%f422, %f358, %f366, %f384;
	fma.rn.f32 	%f423, %f359, %f366, %f385;
	fma.rn.f32 	%f424, %f358, %f367, %f386;
	fma.rn.f32 	%f425, %f359, %f367, %f387;
	fma.rn.f32 	%f426, %f358, %f368, %f388;
	fma.rn.f32 	%f427, %f359, %f368, %f389;
	fma.rn.f32 	%f428, %f358, %f369, %f390;
	fma.rn.f32 	%f429, %f359, %f369, %f391;
	fma.rn.f32 	%f430, %f358, %f370, %f392;
	fma.rn.f32 	%f431, %f359, %f370, %f393;
	fma.rn.f32 	%f432, %f358, %f371, %f394;
	fma.rn.f32 	%f433, %f359, %f371, %f395;
	ld.shared.v2.f32 	{%f434, %f435}, [%r5+2816];
	ld.shared.v4.f32 	{%f436, %f437, %f438, %f439}, [%r8+13824];
	ld.shared.v4.f32 	{%f440, %f441, %f442, %f443}, [%r9+13824];
	ld.shared.v4.f32 	{%f444, %f445, %f446, %f447}, [%r10+13824];
	fma.rn.f32 	%f448, %f396, %f398, %f410;
	fma.rn.f32 	%f449, %f397, %f398, %f411;
	fma.rn.f32 	%f450, %f396, %f399, %f412;
	fma.rn.f32 	%f451, %f397, %f399, %f413;
	fma.rn.f32 	%f452, %f396, %f400, %f414;
	fma.rn.f32 	%f453, %f397, %f400, %f415;
	fma.rn.f32 	%f454, %f396, %f401, %f416;
	fma.rn.f32 	%f455, %f397, %f401, %f417;
	fma.rn.f32 	%f456, %f396, %f402, %f418;
	fma.rn.f32 	%f457, %f397, %f402, %f419;
	fma.rn.f32 	%f458, %f396, %f403, %f420;
	fma.rn.f32 	%f459, %f397, %f403, %f421;
	fma.rn.f32 	%f460, %f396, %f404, %f422;
	fma.rn.f32 	%f461, %f397, %f404, %f423;
	fma.rn.f32 	%f462, %f396, %f405, %f424;
	fma.rn.f32 	%f463, %f397, %f405, %f425;
	fma.rn.f32 	%f464, %f396, %f406, %f426;
	fma.rn.f32 	%f465, %f397, %f406, %f427;
	fma.rn.f32 	%f466, %f396, %f407, %f428;
	fma.rn.f32 	%f467, %f397, %f407, %f429;
	fma.rn.f32 	%f468, %f396, %f408, %f430;
	fma.rn.f32 	%f469, %f397, %f408, %f431;
	fma.rn.f32 	%f470, %f396, %f409, %f432;
	fma.rn.f32 	%f471, %f397, %f409, %f433;
	ld.shared.v2.f32 	{%f472, %f473}, [%r5+3072];
	ld.shared.v4.f32 	{%f474, %f475, %f476, %f477}, [%r8+14336];
	ld.shared.v4.f32 	{%f478, %f479, %f480, %f481}, [%r9+14336];
	ld.shared.v4.f32 	{%f482, %f483, %f484, %f485}, [%r10+14336];
	fma.rn.f32 	%f486, %f434, %f436, %f448;
	fma.rn.f32 	%f487, %f435, %f436, %f449;
	fma.rn.f32 	%f488, %f434, %f437, %f450;
	fma.rn.f32 	%f489, %f435, %f437, %f451;
	fma.rn.f32 	%f490, %f434, %f438, %f452;
	fma.rn.f32 	%f491, %f435, %f438, %f453;
	fma.rn.f32 	%f492, %f434, %f439, %f454;
	fma.rn.f32 	%f493, %f435, %f439, %f455;
	fma.rn.f32 	%f494, %f434, %f440, %f456;
	fma.rn.f32 	%f495, %f435, %f440, %f457;
	fma.rn.f32 	%f496, %f434, %f441, %f458;
	fma.rn.f32 	%f497, %f435, %f441, %f459;
	fma.rn.f32 	%f498, %f434, %f442, %f460;
	fma.rn.f32 	%f499, %f435, %f442, %f461;
	fma.rn.f32 	%f500, %f434, %f443, %f462;
	fma.rn.f32 	%f501, %f435, %f443, %f463;
	fma.rn.f32 	%f502, %f434, %f444, %f464;
	fma.rn.f32 	%f503, %f435, %f444, %f465;
	fma.rn.f32 	%f504, %f434, %f445, %f466;
	fma.rn.f32 	%f505, %f435, %f445, %f467;
	fma.rn.f32 	%f506, %f434, %f446, %f468;
	fma.rn.f32 	%f507, %f435, %f446, %f469;
	fma.rn.f32 	%f508, %f434, %f447, %f470;
	fma.rn.f32 	%f509, %f435, %f447, %f471;
	ld.shared.v2.f32 	{%f510, %f511}, [%r5+3328];
	ld.shared.v4.f32 	{%f512, %f513, %f514, %f515}, [%r8+14848];
	ld.shared.v4.f32 	{%f516, %f517, %f518, %f519}, [%r9+14848];
	ld.shared.v4.f32 	{%f520, %f521, %f522, %f523}, [%r10+14848];
	fma.rn.f32 	%f524, %f472, %f474, %f486;
	fma.rn.f32 	%f525, %f473, %f474, %f487;
	fma.rn.f32 	%f526, %f472, %f475, %f488;
	fma.rn.f32 	%f527, %f473, %f475, %f489;
	fma.rn.f32 	%f528, %f472, %f476, %f490;
	fma.rn.f32 	%f529, %f473, %f476, %f491;
	fma.rn.f32 	%f530, %f472, %f477, %f492;
	fma.rn.f32 	%f531, %f473, %f477, %f493;
	fma.rn.f32 	%f532, %f472, %f478, %f494;
	fma.rn.f32 	%f533, %f473, %f478, %f495;
	fma.rn.f32 	%f534, %f472, %f479, %f496;
	fma.rn.f32 	%f535, %f473, %f479, %f497;
	fma.rn.f32 	%f536, %f472, %f480, %f498;
	fma.rn.f32 	%f537, %f473, %f480, %f499;
	fma.rn.f32 	%f538, %f472, %f481, %f500;
	fma.rn.f32 	%f539, %f473, %f481, %f501;
	fma.rn.f32 	%f540, %f472, %f482, %f502;
	fma.rn.f32 	%f541, %f473, %f482, %f503;
	fma.rn.f32 	%f542, %f472, %f483, %f504;
	fma.rn.f32 	%f543, %f473, %f483, %f505;
	fma.rn.f32 	%f544, %f472, %f484, %f506;
	fma.rn.f32 	%f545, %f473, %f484, %f507;
	fma.rn.f32 	%f546, %f472, %f485, %f508;
	fma.rn.f32 	%f547, %f473, %f485, %f509;
	ld.shared.v2.f32 	{%f548, %f549}, [%r5+3584];
	ld.shared.v4.f32 	{%f550, %f551, %f552, %f553}, [%r8+15360];
	ld.shared.v4.f32 	{%f554, %f555, %f556, %f557}, [%r9+15360];
	ld.shared.v4.f32 	{%f558, %f559, %f560, %f561}, [%r10+15360];
	fma.rn.f32 	%f562, %f510, %f512, %f524;
	fma.rn.f32 	%f563, %f511, %f512, %f525;
	fma.rn.f32 	%f564, %f510, %f513, %f526;
	fma.rn.f32 	%f565, %f511, %f513, %f527;
	fma.rn.f32 	%f566, %f510, %f514, %f528;
	fma.rn.f32 	%f567, %f511, %f514, %f529;
	fma.rn.f32 	%f568, %f510, %f515, %f530;
	fma.rn.f32 	%f569, %f511, %f515, %f531;
	fma.rn.f32 	%f570, %f510, %f516, %f532;
	fma.rn.f32 	%f571, %f511, %f516, %f533;
	fma.rn.f32 	%f572, %f510, %f517, %f534;
	fma.rn.f32 	%f573, %f511, %f517, %f535;
	fma.rn.f32 	%f574, %f510, %f518, %f536;
	fma.rn.f32 	%f575, %f511, %f518, %f537;
	fma.rn.f32 	%f576, %f510, %f519, %f538;
	fma.rn.f32 	%f577, %f511, %f519, %f539;
	fma.rn.f32 	%f578, %f510, %f520, %f540;
	fma.rn.f32 	%f579, %f511, %f520, %f541;
	fma.rn.f32 	%f580, %f510, %f521, %f542;
	fma.rn.f32 	%f581, %f511, %f521, %f543;
	fma.rn.f32 	%f582, %f510, %f522, %f544;
	fma.rn.f32 	%f583, %f511, %f522, %f545;
	fma.rn.f32 	%f584, %f510, %f523, %f546;
	fma.rn.f32 	%f585, %f511, %f523, %f547;
	ld.shared.v2.f32 	{%f586, %f587}, [%r5+3840];
	ld.shared.v4.f32 	{%f588, %f589, %f590, %f591}, [%r8+15872];
	ld.shared.v4.f32 	{%f592, %f593, %f594, %f595}, [%r9+15872];
	ld.shared.v4.f32 	{%f596, %f597, %f598, %f599}, [%r10+15872];
	fma.rn.f32 	%f600, %f548, %f550, %f562;
	fma.rn.f32 	%f601, %f549, %f550, %f563;
	fma.rn.f32 	%f602, %f548, %f551, %f564;
	fma.rn.f32 	%f603, %f549, %f551, %f565;
	fma.rn.f32 	%f604, %f548, %f552, %f566;
	fma.rn.f32 	%f605, %f549, %f552, %f567;
	fma.rn.f32 	%f606, %f548, %f553, %f568;
	fma.rn.f32 	%f607, %f549, %f553, %f569;
	fma.rn.f32 	%f608, %f548, %f554, %f570;
	fma.rn.f32 	%f609, %f549, %f554, %f571;
	fma.rn.f32 	%f610, %f548, %f555, %f572;
	fma.rn.f32 	%f611, %f549, %f555, %f573;
	fma.rn.f32 	%f612, %f548, %f556, %f574;
	fma.rn.f32 	%f613, %f549, %f556, %f575;
	fma.rn.f32 	%f614, %f548, %f557, %f576;
	fma.rn.f32 	%f615, %f549, %f557, %f577;
	fma.rn.f32 	%f616, %f548, %f558, %f578;
	fma.rn.f32 	%f617, %f549, %f558, %f579;
	fma.rn.f32 	%f618, %f548, %f559, %f580;
	fma.rn.f32 	%f619, %f549, %f559, %f581;
	fma.rn.f32 	%f620, %f548, %f560, %f582;
	fma.rn.f32 	%f621, %f549, %f560, %f583;
	fma.rn.f32 	%f622, %f548, %f561, %f584;
	fma.rn.f32 	%f623, %f549, %f561, %f585;
	ld.shared.v2.f32 	{%f624, %f625}, [%r5+4096];
	ld.shared.v4.f32 	{%f626, %f627, %f628, %f629}, [%r8+16384];
	ld.shared.v4.f32 	{%f630, %f631, %f632, %f633}, [%r9+16384];
	ld.shared.v4.f32 	{%f634, %f635, %f636, %f637}, [%r10+16384];
	fma.rn.f32 	%f638, %f586, %f588, %f600;
	fma.rn.f32 	%f639, %f587, %f588, %f601;
	fma.rn.f32 	%f640, %f586, %f589, %f602;
	fma.rn.f32 	%f641, %f587, %f589, %f603;
	fma.rn.f32 	%f642, %f586, %f590, %f604;
	fma.rn.f32 	%f643, %f587, %f590, %f605;
	fma.rn.f32 	%f644, %f586, %f591, %f606;
	fma.rn.f32 	%f645, %f587, %f591, %f607;
	fma.rn.f32 	%f646, %f586, %f592, %f608;
	fma.rn.f32 	%f647, %f587, %f592, %f609;
	fma.rn.f32 	%f648, %f586, %f593, %f610;
	fma.rn.f32 	%f649, %f587, %f593, %f611;
	fma.rn.f32 	%f650, %f586, %f594, %f612;
	fma.rn.f32 	%f651, %f587, %f594, %f613;
	fma.rn.f32 	%f652, %f586, %f595, %f614;
	fma.rn.f32 	%f653, %f587, %f595, %f615;
	fma.rn.f32 	%f654, %f586, %f596, %f616;
	fma.rn.f32 	%f655, %f587, %f596, %f617;
	fma.rn.f32 	%f656, %f586, %f597, %f618;
	fma.rn.f32 	%f657, %f587, %f597, %f619;
	fma.rn.f32 	%f658, %f586, %f598, %f620;
	fma.rn.f32 	%f659, %f587, %f598, %f621;
	fma.rn.f32 	%f660, %f586, %f599, %f622;
	fma.rn.f32 	%f661, %f587, %f599, %f623;
	// begin inline asm
	cp.async.wait_group 0;
	// end inline asm
	bar.sync 	0;
	ld.shared.v2.f32 	{%f662, %f663}, [%r5+4352];
	ld.shared.v4.f32 	{%f664, %f665, %f666, %f667}, [%r8+16896];
	ld.shared.v4.f32 	{%f668, %f669, %f670, %f671}, [%r9+16896];
	ld.shared.v4.f32 	{%f672, %f673, %f674, %f675}, [%r10+16896];
	fma.rn.f32 	%f676, %f624, %f626, %f638;
	fma.rn.f32 	%f677, %f625, %f626, %f639;
	fma.rn.f32 	%f678, %f624, %f627, %f640;
	fma.rn.f32 	%f679, %f625, %f627, %f641;
	fma.rn.f32 	%f680, %f624, %f628, %f642;
	fma.rn.f32 	%f681, %f625, %f628, %f643;
	fma.rn.f32 	%f682, %f624, %f629, %f644;
	fma.rn.f32 	%f683, %f625, %f629, %f645;
	fma.rn.f32 	%f684, %f624, %f630, %f646;
	fma.rn.f32 	%f685, %f625, %f630, %f647;
	fma.rn.f32 	%f686, %f624, %f631, %f648;
	fma.rn.f32 	%f687, %f625, %f631, %f649;
	fma.rn.f32 	%f688, %f624, %f632, %f650;
	fma.rn.f32 	%f689, %f625, %f632, %f651;
	fma.rn.f32 	%f690, %f624, %f633, %f652;
	fma.rn.f32 	%f691, %f625, %f633, %f653;
	fma.rn.f32 	%f692, %f624, %f634, %f654;
	fma.rn.f32 	%f693, %f625, %f634, %f655;
	fma.rn.f32 	%f694, %f624, %f635, %f656;
	fma.rn.f32 	%f695, %f625, %f635, %f657;
	fma.rn.f32 	%f696, %f624, %f636, %f658;
	fma.rn.f32 	%f697, %f625, %f636, %f659;
	fma.rn.f32 	%f698, %f624, %f637, %f660;
	fma.rn.f32 	%f699, %f625, %f637, %f661;
	ld.shared.v2.f32 	{%f700, %f701}, [%r5+4608];
	ld.shared.v4.f32 	{%f702, %f703, %f704, %f705}, [%r8+17408];
	ld.shared.v4.f32 	{%f706, %f707, %f708, %f709}, [%r9+17408];
	ld.shared.v4.f32 	{%f710, %f711, %f712, %f713}, [%r10+17408];
	fma.rn.f32 	%f714, %f662, %f664, %f676;
	fma.rn.f32 	%f715, %f663, %f664, %f677;
	fma.rn.f32 	%f716, %f662, %f665, %f678;
	fma.rn.f32 	%f717, %f663, %f665, %f679;
	fma.rn.f32 	%f718, %f662, %f666, %f680;
	fma.rn.f32 	%f719, %f663, %f666, %f681;
	fma.rn.f32 	%f720, %f662, %f667, %f682;
	fma.rn.f32 	%f721, %f663, %f667, %f683;
	fma.rn.f32 	%f722, %f662, %f668, %f684;
	fma.rn.f32 	%f723, %f663, %f668, %f685;
	fma.rn.f32 	%f724, %f662, %f669, %f686;
	fma.rn.f32 	%f725, %f663, %f669, %f687;
	fma.rn.f32 	%f726, %f662, %f670, %f688;
	fma.rn.f32 	%f727, %f663, %f670, %f689;
	fma.rn.f32 	%f728, %f662, %f671, %f690;
	fma.rn.f32 	%f729, %f663, %f671, %f691;
	fma.rn.f32 	%f730, %f662, %f672, %f692;
	fma.rn.f32 	%f731, %f663, %f672, %f693;
	fma.rn.f32 	%f732, %f662, %f673, %f694;
	fma.rn.f32 	%f733, %f663, %f673, %f695;
	fma.rn.f32 	%f734, %f662, %f674, %f696;
	fma.rn.f32 	%f735, %f663, %f674, %f697;
	fma.rn.f32 	%f736, %f662, %f675, %f698;
	fma.rn.f32 	%f737, %f663, %f675, %f699;
	ld.shared.v2.f32 	{%f738, %f739}, [%r5+4864];
	ld.shared.v4.f32 	{%f740, %f741, %f742, %f743}, [%r8+17920];
	ld.shared.v4.f32 	{%f744, %f745, %f746, %f747}, [%r9+17920];
	ld.shared.v4.f32 	{%f748, %f749, %f750, %f751}, [%r10+17920];
	fma.rn.f32 	%f752, %f700, %f702, %f714;
	fma.rn.f32 	%f753, %f701, %f702, %f715;
	fma.rn.f32 	%f754, %f700, %f703, %f716;
	fma.rn.f32 	%f755, %f701, %f703, %f717;
	fma.rn.f32 	%f756, %f700, %f704, %f718;
	fma.rn.f32 	%f757, %f701, %f704, %f719;
	fma.rn.f32 	%f758, %f700, %f705, %f720;
	fma.rn.f32 	%f759, %f701, %f705, %f721;
	fma.rn.f32 	%f760, %f700, %f706, %f722;
	fma.rn.f32 	%f761, %f701, %f706, %f723;
	fma.rn.f32 	%f762, %f700, %f707, %f724;
	fma.rn.f32 	%f763, %f701, %f707, %f725;
	fma.rn.f32 	%f764, %f700, %f708, %f726;
	fma.rn.f32 	%f765, %f701, %f708, %f727;
	fma.rn.f32 	%f766, %f700, %f709, %f728;
	fma.rn.f32 	%f767, %f701, %f709, %f729;
	fma.rn.f32 	%f768, %f700, %f710, %f730;
	fma.rn.f32 	%f769, %f701, %f710, %f731;
	fma.rn.f32 	%f770, %f700, %f711, %f732;
	fma.rn.f32 	%f771, %f701, %f711, %f733;
	fma.rn.f32 	%f772, %f700, %f712, %f734;
	fma.rn.f32 	%f773, %f701, %f712, %f735;
	fma.rn.f32 	%f774, %f700, %f713, %f736;
	fma.rn.f32 	%f775, %f701, %f713, %f737;
	ld.shared.v2.f32 	{%f776, %f777}, [%r5+5120];
	ld.shared.v4.f32 	{%f778, %f779, %f780, %f781}, [%r8+18432];
	ld.shared.v4.f32 	{%f782, %f783, %f784, %f785}, [%r9+18432];
	ld.shared.v4.f32 	{%f786, %f787, %f788, %f789}, [%r10+18432];
	fma.rn.f32 	%f790, %f738, %f740, %f752;
	fma.rn.f32 	%f791, %f739, %f740, %f753;
	fma.rn.f32 	%f792, %f738, %f741, %f754;
	fma.rn.f32 	%f793, %f739, %f741, %f755;
	fma.rn.f32 	%f794, %f738, %f742, %f756;
	fma.rn.f32 	%f795, %f739, %f742, %f757;
	fma.rn.f32 	%f796, %f738, %f743, %f758;
	fma.rn.f32 	%f797, %f739, %f743, %f759;
	fma.rn.f32 	%f798, %f738, %f744, %f760;
	fma.rn.f32 	%f799, %f739, %f744, %f761;
	fma.rn.f32 	%f800, %f738, %f745, %f762;
	fma.rn.f32 	%f801, %f739, %f745, %f763;
	fma.rn.f32 	%f802, %f738, %f746, %f764;
	fma.rn.f32 	%f803, %f739, %f746, %f765;
	fma.rn.f32 	%f804, %f738, %f747, %f766;
	fma.rn.f32 	%f805, %f739, %f747, %f767;
	fma.rn.f32 	%f806, %f738, %f748, %f768;
	fma.rn.f32 	%f807, %f739, %f748, %f769;
	fma.rn.f32 	%f808, %f738, %f749, %f770;
	fma.rn.f32 	%f809, %f739, %f749, %f771;
	fma.rn.f32 	%f810, %f738, %f750, %f772;
	fma.rn.f32 	%f811, %f739, %f750, %f773;
	fma.rn.f32 	%f812, %f738, %f751, %f774;
	fma.rn.f32 	%f813, %f739, %f751, %f775;
	ld.shared.v2.f32 	{%f814, %f815}, [%r5+5376];
	ld.shared.v4.f32 	{%f816, %f817, %f818, %f819}, [%r8+18944];
	ld.shared.v4.f32 	{%f820, %f821, %f822, %f823}, [%r9+18944];
	ld.shared.v4.f32 	{%f824, %f825, %f826, %f827}, [%r10+18944];
	fma.rn.f32 	%f828, %f776, %f778, %f790;
	fma.rn.f32 	%f829, %f777, %f778, %f791;
	fma.rn.f32 	%f830, %f776, %f779, %f792;
	fma.rn.f32 	%f831, %f777, %f779, %f793;
	fma.rn.f32 	%f832, %f776, %f780, %f794;
	fma.rn.f32 	%f833, %f777, %f780, %f795;
	fma.rn.f32 	%f834, %f776, %f781, %f796;
	fma.rn.f32 	%f835, %f777, %f781, %f797;
	fma.rn.f32 	%f836, %f776, %f782, %f798;
	fma.rn.f32 	%f837, %f777, %f782, %f799;
	fma.rn.f32 	%f838, %f776, %f783, %f800;
	fma.rn.f32 	%f839, %f777, %f783, %f801;
	fma.rn.f32 	%f840, %f776, %f784, %f802;
	fma.rn.f32 	%f841, %f777, %f784, %f803;
	fma.rn.f32 	%f842, %f776, %f785, %f804;
	fma.rn.f32 	%f843, %f777, %f785, %f805;
	fma.rn.f32 	%f844, %f776, %f786, %f806;
	fma.rn.f32 	%f845, %f777, %f786, %f807;
	fma.rn.f32 	%f846, %f776, %f787, %f808;
	fma.rn.f32 	%f847, %f777, %f787, %f809;
	fma.rn.f32 	%f848, %f776, %f788, %f810;
	fma.rn.f32 	%f849, %f777, %f788, %f811;
	fma.rn.f32 	%f850, %f776, %f789, %f812;
	fma.rn.f32 	%f851, %f777, %f789, %f813;
	ld.shared.v2.f32 	{%f852, %f853}, [%r5+5632];
	ld.shared.v4.f32 	{%f854, %f855, %f856, %f857}, [%r8+19456];
	ld.shared.v4.f32 	{%f858, %f859, %f860, %f861}, [%r9+19456];
	ld.shared.v4.f32 	{%f862, %f863, %f864, %f865}, [%r10+19456];
	fma.rn.f32 	%f866, %f814, %f816, %f828;
	fma.rn.f32 	%f867, %f815, %f816, %f829;
	fma.rn.f32 	%f868, %f814, %f817, %f830;
	fma.rn.f32 	%f869, %f815, %f817, %f831;
	fma.rn.f32 	%f870, %f814, %f818, %f832;
	fma.rn.f32 	%f871, %f815, %f818, %f833;
	fma.rn.f32 	%f872, %f814, %f819, %f834;
	fma.rn.f32 	%f873, %f815, %f819, %f835;
	fma.rn.f32 	%f874, %f814, %f820, %f836;
	fma.rn.f32 	%f875, %f815, %f820, %f837;
	fma.rn.f32 	%f876, %f814, %f821, %f838;
	fma.rn.f32 	%f877, %f815, %f821, %f839;
	fma.rn.f32 	%f878, %f814, %f822, %f840;
	fma.rn.f32 	%f879, %f815, %f822, %f841;
	fma.rn.f32 	%f880, %f814, %f823, %f842;
	fma.rn.f32 	%f881, %f815, %f823, %f843;
	fma.rn.f32 	%f882, %f814, %f824, %f844;
	fma.rn.f32 	%f883, %f815, %f824, %f845;
	fma.rn.f32 	%f884, %f814, %f825, %f846;
	fma.rn.f32 	%f885, %f815, %f825, %f847;
	fma.rn.f32 	%f886, %f814, %f826, %f848;
	fma.rn.f32 	%f887, %f815, %f826, %f849;
	fma.rn.f32 	%f888, %f814, %f827, %f850;
	fma.rn.f32 	%f889, %f815, %f827, %f851;
	ld.shared.v2.f32 	{%f890, %f891}, [%r5+5888];
	ld.shared.v4.f32 	{%f892, %f893, %f894, %f895}, [%r8+19968];
	ld.shared.v4.f32 	{%f896, %f897, %f898, %f899}, [%r9+19968];
	ld.shared.v4.f32 	{%f900, %f901, %f902, %f903}, [%r10+19968];
	fma.rn.f32 	%f904, %f852, %f854, %f866;
	fma.rn.f32 	%f905, %f853, %f854, %f867;
	fma.rn.f32 	%f906, %f852, %f855, %f868;
	fma.rn.f32 	%f907, %f853, %f855, %f869;
	fma.rn.f32 	%f908, %f852, %f856, %f870;
	fma.rn.f32 	%f909, %f853, %f856, %f871;
	fma.rn.f32 	%f910, %f852, %f857, %f872;
	fma.rn.f32 	%f911, %f853, %f857, %f873;
	fma.rn.f32 	%f912, %f852, %f858, %f874;
	fma.rn.f32 	%f913, %f853, %f858, %f875;
	fma.rn.f32 	%f914, %f852, %f859, %f876;
	fma.rn.f32 	%f915, %f853, %f859, %f877;
	fma.rn.f32 	%f916, %f852, %f860, %f878;
	fma.rn.f32 	%f917, %f853, %f860, %f879;
	fma.rn.f32 	%f918, %f852, %f861, %f880;
	fma.rn.f32 	%f919, %f853, %f861, %f881;
	fma.rn.f32 	%f920, %f852, %f862, %f882;
	fma.rn.f32 	%f921, %f853, %f862, %f883;
	fma.rn.f32 	%f922, %f852, %f863, %f884;
	fma.rn.f32 	%f923, %f853, %f863, %f885;
	fma.rn.f32 	%f924, %f852, %f864, %f886;
	fma.rn.f32 	%f925, %f853, %f864, %f887;
	fma.rn.f32 	%f926, %f852, %f865, %f888;
	fma.rn.f32 	%f927, %f853, %f865, %f889;
	ld.shared.v2.f32 	{%f928, %f929}, [%r5+6144];
	ld.shared.v4.f32 	{%f930, %f931, %f932, %f933}, [%r8+20480];
	ld.shared.v4.f32 	{%f934, %f935, %f936, %f937}, [%r9+20480];
	ld.shared.v4.f32 	{%f938, %f939, %f940, %f941}, [%r10+20480];
	fma.rn.f32 	%f942, %f890, %f892, %f904;
	fma.rn.f32 	%f943, %f891, %f892, %f905;
	fma.rn.f32 	%f944, %f890, %f893, %f906;
	fma.rn.f32 	%f945, %f891, %f893, %f907;
	fma.rn.f32 	%f946, %f890, %f894, %f908;
	fma.rn.f32 	%f947, %f891, %f894, %f909;
	fma.rn.f32 	%f948, %f890, %f895, %f910;
	fma.rn.f32 	%f949, %f891, %f895, %f911;
	fma.rn.f32 	%f950, %f890, %f896, %f912;
	fma.rn.f32 	%f951, %f891, %f896, %f913;
	fma.rn.f32 	%f952, %f890, %f897, %f914;
	fma.rn.f32 	%f953, %f891, %f897, %f915;
	fma.rn.f32 	%f954, %f890, %f898, %f916;
	fma.rn.f32 	%f955, %f891, %f898, %f917;
	fma.rn.f32 	%f956, %f890, %f899, %f918;
	fma.rn.f32 	%f957, %f891, %f899, %f919;
	fma.rn.f32 	%f958, %f890, %f900, %f920;
	fma.rn.f32 	%f959, %f891, %f900, %f921;
	fma.rn.f32 	%f960, %f890, %f901, %f922;
	fma.rn.f32 	%f961, %f891, %f901, %f923;
	fma.rn.f32 	%f962, %f890, %f902, %f924;
	fma.rn.f32 	%f963, %f891, %f902, %f925;
	fma.rn.f32 	%f964, %f890, %f903, %f926;
	fma.rn.f32 	%f965, %f891, %f903, %f927;
	ld.shared.v2.f32 	{%f966, %f967}, [%r5+6400];
	ld.shared.v4.f32 	{%f968, %f969, %f970, %f971}, [%r8+20992];
	ld.shared.v4.f32 	{%f972, %f973, %f974, %f975}, [%r9+20992];
	ld.shared.v4.f32 	{%f976, %f977, %f978, %f979}, [%r10+20992];
	fma.rn.f32 	%f980, %f928, %f930, %f942;
	fma.rn.f32 	%f981, %f929, %f930, %f943;
	fma.rn.f32 	%f982, %f928, %f931, %f944;
	fma.rn.f32 	%f983, %f929, %f931, %f945;
	fma.rn.f32 	%f984, %f928, %f932, %f946;
	fma.rn.f32 	%f985, %f929, %f932, %f947;
	fma.rn.f32 	%f986, %f928, %f933, %f948;
	fma.rn.f32 	%f987, %f929, %f933, %f949;
	fma.rn.f32 	%f988, %f928, %f934, %f950;
	fma.rn.f32 	%f989, %f929, %f934, %f951;
	fma.rn.f32 	%f990, %f928, %f935, %f952;
	fma.rn.f32 	%f991, %f929, %f935, %f953;
	fma.rn.f32 	%f992, %f928, %f936, %f954;
	fma.rn.f32 	%f993, %f929, %f936, %f955;
	fma.rn.f32 	%f994, %f928, %f937, %f956;
	fma.rn.f32 	%f995, %f929, %f937, %f957;
	fma.rn.f32 	%f996, %f928, %f938, %f958;
	fma.rn.f32 	%f997, %f929, %f938, %f959;
	fma.rn.f32 	%f998, %f928, %f939, %f960;
	fma.rn.f32 	%f999, %f929, %f939, %f961;
	fma.rn.f32 	%f1000, %f928, %f940, %f962;
	fma.rn.f32 	%f1001, %f929, %f940, %f963;
	fma.rn.f32 	%f1002, %f928, %f941, %f964;
	fma.rn.f32 	%f1003, %f929, %f941, %f965;
	ld.shared.v2.f32 	{%f1004, %f1005}, [%r5+6656];
	ld.shared.v4.f32 	{%f1006, %f1007, %f1008, %f1009}, [%r8+21504];
	ld.shared.v4.f32 	{%f1010, %f1011, %f1012, %f1013}, [%r9+21504];
	ld.shared.v4.f32 	{%f1014, %f1015, %f1016, %f1017}, [%r10+21504];
	fma.rn.f32 	%f1018, %f966, %f968, %f980;
	fma.rn.f32 	%f1019, %f967, %f968, %f981;
	fma.rn.f32 	%f1020, %f966, %f969, %f982;
	fma.rn.f32 	%f1021, %f967, %f969, %f983;
	fma.rn.f32 	%f1022, %f966, %f970, %f984;
	fma.rn.f32 	%f1023, %f967, %f970, %f985;
	fma.rn.f32 	%f1024, %f966, %f971, %f986;
	fma.rn.f32 	%f1025, %f967, %f971, %f987;
	fma.rn.f32 	%f1026, %f966, %f972, %f988;
	fma.rn.f32 	%f1027, %f967, %f972, %f989;
	fma.rn.f32 	%f1028, %f966, %f973, %f990;
	fma.rn.f32 	%f1029, %f967, %f973, %f991;
	fma.rn.f32 	%f1030, %f966, %f974, %f992;
	fma.rn.f32 	%f1031, %f967, %f974, %f993;
	fma.rn.f32 	%f1032, %f966, %f975, %f994;
	fma.rn.f32 	%f1033, %f967, %f975, %f995;
	fma.rn.f32 	%f1034, %f966, %f976, %f996;
	fma.rn.f32 	%f1035, %f967, %f976, %f997;
	fma.rn.f32 	%f1036, %f966, %f977, %f998;
	fma.rn.f32 	%f1037, %f967, %f977, %f999;
	fma.rn.f32 	%f1038, %f966, %f978, %f1000;
	fma.rn.f32 	%f1039, %f967, %f978, %f1001;
	fma.rn.f32 	%f1040, %f966, %f979, %f1002;
	fma.rn.f32 	%f1041, %f967, %f979, %f1003;
	ld.shared.v2.f32 	{%f1042, %f1043}, [%r5+6912];
	ld.shared.v4.f32 	{%f1044, %f1045, %f1046, %f1047}, [%r8+22016];
	ld.shared.v4.f32 	{%f1048, %f1049, %f1050, %f1051}, [%r9+22016];
	ld.shared.v4.f32 	{%f1052, %f1053, %f1054, %f1055}, [%r10+22016];
	fma.rn.f32 	%f1056, %f1004, %f1006, %f1018;
	fma.rn.f32 	%f1057, %f1005, %f1006, %f1019;
	fma.rn.f32 	%f1058, %f1004, %f1007, %f1020;
	fma.rn.f32 	%f1059, %f1005, %f1007, %f1021;
	fma.rn.f32 	%f1060, %f1004, %f1008, %f1022;
	fma.rn.f32 	%f1061, %f1005, %f1008, %f1023;
	fma.rn.f32 	%f1062, %f1004, %f1009, %f1024;
	fma.rn.f32 	%f1063, %f1005, %f1009, %f1025;
	fma.rn.f32 	%f1064, %f1004, %f1010, %f1026;
	fma.rn.f32 	%f1065, %f1005, %f1010, %f1027;
	fma.rn.f32 	%f1066, %f1004, %f1011, %f1028;
	fma.rn.f32 	%f1067, %f1005, %f1011, %f1029;
	fma.rn.f32 	%f1068, %f1004, %f1012, %f1030;
	fma.rn.f32 	%f1069, %f1005, %f1012, %f1031;
	fma.rn.f32 	%f1070, %f1004, %f1013, %f1032;
	fma.rn.f32 	%f1071, %f1005, %f1013, %f1033;
	fma.rn.f32 	%f1072, %f1004, %f1014, %f1034;
	fma.rn.f32 	%f1073, %f1005, %f1014, %f1035;
	fma.rn.f32 	%f1074, %f1004, %f1015, %f1036;
	fma.rn.f32 	%f1075, %f1005, %f1015, %f1037;
	fma.rn.f32 	%f1076, %f1004, %f1016, %f1038;
	fma.rn.f32 	%f1077, %f1005, %f1016, %f1039;
	fma.rn.f32 	%f1078, %f1004, %f1017, %f1040;
	fma.rn.f32 	%f1079, %f1005, %f1017, %f1041;
	ld.shared.v2.f32 	{%f1080, %f1081}, [%r5+7168];
	ld.shared.v4.f32 	{%f1082, %f1083, %f1084, %f1085}, [%r8+22528];
	ld.shared.v4.f32 	{%f1086, %f1087, %f1088, %f1089}, [%r9+22528];
	ld.shared.v4.f32 	{%f1090, %f1091, %f1092, %f1093}, [%r10+22528];
	fma.rn.f32 	%f1094, %f1042, %f1044, %f1056;
	fma.rn.f32 	%f1095, %f1043, %f1044, %f1057;
	fma.rn.f32 	%f1096, %f1042, %f1045, %f1058;
	fma.rn.f32 	%f1097, %f1043, %f1045, %f1059;
	fma.rn.f32 	%f1098, %f1042, %f1046, %f1060;
	fma.rn.f32 	%f1099, %f1043, %f1046, %f1061;
	fma.rn.f32 	%f1100, %f1042, %f1047, %f1062;
	fma.rn.f32 	%f1101, %f1043, %f1047, %f1063;
	fma.rn.f32 	%f1102, %f1042, %f1048, %f1064;
	fma.rn.f32 	%f1103, %f1043, %f1048, %f1065;
	fma.rn.f32 	%f1104, %f1042, %f1049, %f1066;
	fma.rn.f32 	%f1105, %f1043, %f1049, %f1067;
	fma.rn.f32 	%f1106, %f1042, %f1050, %f1068;
	fma.rn.f32 	%f1107, %f1043, %f1050, %f1069;
	fma.rn.f32 	%f1108, %f1042, %f1051, %f1070;
	fma.rn.f32 	%f1109, %f1043, %f1051, %f1071;
	fma.rn.f32 	%f1110, %f1042, %f1052, %f1072;
	fma.rn.f32 	%f1111, %f1043, %f1052, %f1073;
	fma.rn.f32 	%f1112, %f1042, %f1053, %f1074;
	fma.rn.f32 	%f1113, %f1043, %f1053, %f1075;
	fma.rn.f32 	%f1114, %f1042, %f1054, %f1076;
	fma.rn.f32 	%f1115, %f1043, %f1054, %f1077;
	fma.rn.f32 	%f1116, %f1042, %f1055, %f1078;
	fma.rn.f32 	%f1117, %f1043, %f1055, %f1079;
	ld.shared.v2.f32 	{%f1118, %f1119}, [%r5+7424];
	ld.shared.v4.f32 	{%f1120, %f1121, %f1122, %f1123}, [%r8+23040];
	ld.shared.v4.f32 	{%f1124, %f1125, %f1126, %f1127}, [%r9+23040];
	ld.shared.v4.f32 	{%f1128, %f1129, %f1130, %f1131}, [%r10+23040];
	fma.rn.f32 	%f1132, %f1080, %f1082, %f1094;
	fma.rn.f32 	%f1133, %f1081, %f1082, %f1095;
	fma.rn.f32 	%f1134, %f1080, %f1083, %f1096;
	fma.rn.f32 	%f1135, %f1081, %f1083, %f1097;
	fma.rn.f32 	%f1136, %f1080, %f1084, %f1098;
	fma.rn.f32 	%f1137, %f1081, %f1084, %f1099;
	fma.rn.f32 	%f1138, %f1080, %f1085, %f1100;
	fma.rn.f32 	%f1139, %f1081, %f1085, %f1101;
	fma.rn.f32 	%f1140, %f1080, %f1086, %f1102;
	fma.rn.f32 	%f1141, %f1081, %f1086, %f1103;
	fma.rn.f32 	%f1142, %f1080, %f1087, %f1104;
	fma.rn.f32 	%f1143, %f1081, %f1087, %f1105;
	fma.rn.f32 	%f1144, %f1080, %f1088, %f1106;
	fma.rn.f32 	%f1145, %f1081, %f1088, %f1107;
	fma.rn.f32 	%f1146, %f1080, %f1089, %f1108;
	fma.rn.f32 	%f1147, %f1081, %f1089, %f1109;
	fma.rn.f32 	%f1148, %f1080, %f1090, %f1110;
	fma.rn.f32 	%f1149, %f1081, %f1090, %f1111;
	fma.rn.f32 	%f1150, %f1080, %f1091, %f1112;
	fma.rn.f32 	%f1151, %f1081, %f1091, %f1113;
	fma.rn.f32 	%f1152, %f1080, %f1092, %f1114;
	fma.rn.f32 	%f1153, %f1081, %f1092, %f1115;
	fma.rn.f32 	%f1154, %f1080, %f1093, %f1116;
	fma.rn.f32 	%f1155, %f1081, %f1093, %f1117;
	ld.shared.v2.f32 	{%f1156, %f1157}, [%r5+7680];
	ld.shared.v4.f32 	{%f1158, %f1159, %f1160, %f1161}, [%r8+23552];
	ld.shared.v4.f32 	{%f1162, %f1163, %f1164, %f1165}, [%r9+23552];
	ld.shared.v4.f32 	{%f1166, %f1167, %f1168, %f1169}, [%r10+23552];
	fma.rn.f32 	%f1170, %f1118, %f1120, %f1132;
	fma.rn.f32 	%f1171, %f1119, %f1120, %f1133;
	fma.rn.f32 	%f1172, %f1118, %f1121, %f1134;
	fma.rn.f32 	%f1173, %f1119, %f1121, %f1135;
	fma.rn.f32 	%f1174, %f1118, %f1122, %f1136;
	fma.rn.f32 	%f1175, %f1119, %f1122, %f1137;
	fma.rn.f32 	%f1176, %f1118, %f1123, %f1138;
	fma.rn.f32 	%f1177, %f1119, %f1123, %f1139;
	fma.rn.f32 	%f1178, %f1118, %f1124, %f1140;
	fma.rn.f32 	%f1179, %f1119, %f1124, %f1141;
	fma.rn.f32 	%f1180, %f1118, %f1125, %f1142;
	fma.rn.f32 	%f1181, %f1119, %f1125, %f1143;
	fma.rn.f32 	%f1182, %f1118, %f1126, %f1144;
	fma.rn.f32 	%f1183, %f1119, %f1126, %f1145;
	fma.rn.f32 	%f1184, %f1118, %f1127, %f1146;
	fma.rn.f32 	%f1185, %f1119, %f1127, %f1147;
	fma.rn.f32 	%f1186, %f1118, %f1128, %f1148;
	fma.rn.f32 	%f1187, %f1119, %f1128, %f1149;
	fma.rn.f32 	%f1188, %f1118, %f1129, %f1150;
	fma.rn.f32 	%f1189, %f1119, %f1129, %f1151;
	fma.rn.f32 	%f1190, %f1118, %f1130, %f1152;
	fma.rn.f32 	%f1191, %f1119, %f1130, %f1153;
	fma.rn.f32 	%f1192, %f1118, %f1131, %f1154;
	fma.rn.f32 	%f1193, %f1119, %f1131, %f1155;
	ld.shared.v2.f32 	{%f1194, %f1195}, [%r5+7936];
	ld.shared.v4.f32 	{%f1196, %f1197, %f1198, %f1199}, [%r8+24064];
	ld.shared.v4.f32 	{%f1200, %f1201, %f1202, %f1203}, [%r9+24064];
	ld.shared.v4.f32 	{%f1204, %f1205, %f1206, %f1207}, [%r10+24064];
	fma.rn.f32 	%f1208, %f1156, %f1158, %f1170;
	fma.rn.f32 	%f1209, %f1157, %f1158, %f1171;
	fma.rn.f32 	%f1210, %f1156, %f1159, %f1172;
	fma.rn.f32 	%f1211, %f1157, %f1159, %f1173;
	fma.rn.f32 	%f1212, %f1156, %f1160, %f1174;
	fma.rn.f32 	%f1213, %f1157, %f1160, %f1175;
	fma.rn.f32 	%f1214, %f1156, %f1161, %f1176;
	fma.rn.f32 	%f1215, %f1157, %f1161, %f1177;
	fma.rn.f32 	%f1216, %f1156, %f1162, %f1178;
	fma.rn.f32 	%f1217, %f1157, %f1162, %f1179;
	fma.rn.f32 	%f1218, %f1156, %f1163, %f1180;
	fma.rn.f32 	%f1219, %f1157, %f1163, %f1181;
	fma.rn.f32 	%f1220, %f1156, %f1164, %f1182;
	fma.rn.f32 	%f1221, %f1157, %f1164, %f1183;
	fma.rn.f32 	%f1222, %f1156, %f1165, %f1184;
	fma.rn.f32 	%f1223, %f1157, %f1165, %f1185;
	fma.rn.f32 	%f1224, %f1156, %f1166, %f1186;
	fma.rn.f32 	%f1225, %f1157, %f1166, %f1187;
	fma.rn.f32 	%f1226, %f1156, %f1167, %f1188;
	fma.rn.f32 	%f1227, %f1157, %f1167, %f1189;
	fma.rn.f32 	%f1228, %f1156, %f1168, %f1190;
	fma.rn.f32 	%f1229, %f1157, %f1168, %f1191;
	fma.rn.f32 	%f1230, %f1156, %f1169, %f1192;
	fma.rn.f32 	%f1231, %f1157, %f1169, %f1193;
	fma.rn.f32 	%f1232, %f1194, %f1196, %f1208;
	fma.rn.f32 	%f1233, %f1195, %f1196, %f1209;
	fma.rn.f32 	%f1234, %f1194, %f1197, %f1210;
	fma.rn.f32 	%f1235, %f1195, %f1197, %f1211;
	fma.rn.f32 	%f1236, %f1194, %f1198, %f1212;
	fma.rn.f32 	%f1237, %f1195, %f1198, %f1213;
	fma.rn.f32 	%f1238, %f1194, %f1199, %f1214;
	fma.rn.f32 	%f1239, %f1195, %f1199, %f1215;
	fma.rn.f32 	%f1240, %f1194, %f1200, %f1216;
	fma.rn.f32 	%f1241, %f1195, %f1200, %f1217;
	fma.rn.f32 	%f1242, %f1194, %f1201, %f1218;
	fma.rn.f32 	%f1243, %f1195, %f1201, %f1219;
	fma.rn.f32 	%f1244, %f1194, %f1202, %f1220;
	fma.rn.f32 	%f1245, %f1195, %f1202, %f1221;
	fma.rn.f32 	%f1246, %f1194, %f1203, %f1222;
	fma.rn.f32 	%f1247, %f1195, %f1203, %f1223;
	fma.rn.f32 	%f1248, %f1194, %f1204, %f1224;
	fma.rn.f32 	%f1249, %f1195, %f1204, %f1225;
	fma.rn.f32 	%f1250, %f1194, %f1205, %f1226;
	fma.rn.f32 	%f1251, %f1195, %f1205, %f1227;
	fma.rn.f32 	%f1252, %f1194, %f1206, %f1228;
	fma.rn.f32 	%f1253, %f1195, %f1206, %f1229;
	fma.rn.f32 	%f1254, %f1194, %f1207, %f1230;
	fma.rn.f32 	%f1255, %f1195, %f1207, %f1231;
	shr.u32 	%r245, %r3, 3;
	mul.lo.s32 	%r246, %r245, 24576;
	and.b32  	%r247, %r1, 31;
	or.b32  	%r248, %r6, %r246;
	mad.lo.s32 	%r249, %r247, 768, %r248;
	mul.wide.u32 	%rd63, %r249, 4;
	add.s64 	%rd64, %rd62, %rd63;
	st.global.v4.f32 	[%rd64], {%f1232, %f1234, %f1236, %f1238};
	st.global.v4.f32 	[%rd64+16], {%f1240, %f1242, %f1244, %f1246};
	st.global.v4.f32 	[%rd64+32], {%f1248, %f1250, %f1252, %f1254};
	st.global.v4.f32 	[%rd64+1536], {%f1233, %f1235, %f1237, %f1239};
	st.global.v4.f32 	[%rd64+1552], {%f1241, %f1243, %f1245, %f1247};
	st.global.v4.f32 	[%rd64+1568], {%f1249, %f1251, %f1253, %f1255};
	ret;

}


// ===== COMPILED SASS (sm_100) =====

	.target	sm_100

	.elftype	@"ET_EXEC"


//--------------------- .note.nv.tkinfo           --------------------------
	.section	.note.nv.tkinfo,"",@"SHT_NOTE"
	.sectionflags	@"SHF_NOTE_NV_TKINFO"
	.tkinfo
        /*0018*/ 	.word	0x00000002
        /*0030*/ 	.string	""
        /*0030*/ 	.string	"ptxas"
        /*0030*/ 	.string	"Cuda compilation tools, release 13.0, V13.0.88"
        /*0030*/ 	.string	"Build cuda_13.0.r13.0/compiler.36424714_0"
        /*0030*/ 	.string	"-arch sm_100 -m 64 "



//--------------------- .note.nv.cuinfo           --------------------------
	.section	.note.nv.cuinfo,"",@"SHT_NOTE"
	.sectionflags	@"SHF_NOTE_NV_CUINFO"
        /*0018*/ 	.short	0x0002
        /*001a*/ 	.short	0x0064
        /*001c*/ 	.short	0x0082
	.zero		2


//--------------------- .nv.info                  --------------------------
	.section	.nv.info,"",@"SHT_CUDA_INFO"
	.align	4


	//----- nvinfo : EIATTR_REGCOUNT
	.align		4
        /*0000*/ 	.byte	0x04, 0x2f
        /*0002*/ 	.short	(.L_1 - .L_0)
	.align		4
.L_0:
        /*0004*/ 	.word	index@(main_kernel0)
        /*0008*/ 	.word	0x00000042


	//----- nvinfo : EIATTR_FRAME_SIZE
	.align		4
.L_1:
        /*000c*/ 	.byte	0x04, 0x11
        /*000e*/ 	.short	(.L_3 - .L_2)
	.align		4
.L_2:
        /*0010*/ 	.word	index@(main_kernel0)
        /*0014*/ 	.word	0x00000000


	//----- nvinfo : EIATTR_MIN_STACK_SIZE
	.align		4
.L_3:
        /*0018*/ 	.byte	0x04, 0x12
        /*001a*/ 	.short	(.L_5 - .L_4)
	.align		4
.L_4:
        /*001c*/ 	.word	index@(main_kernel0)
        /*0020*/ 	.word	0x00000000
.L_5:


//--------------------- .nv.compat                --------------------------
	.section	.nv.compat,"",@"SHT_CUDA_COMPAT_INFO"
	.align	4
        /*0000*/ 	.byte	0x02, 0x09, 0x00, 0x00, 0x02, 0x02, 0x01, 0x00, 0x02, 0x05, 0x05, 0x00, 0x03, 0x07, 0x01, 0x01
        /*0010*/ 	.byte	0x02, 0x03, 0x00, 0x00, 0x02, 0x06, 0x01, 0x00, 0x04, 0x0b, 0x08, 0x00, 0x09, 0x00, 0x00, 0x00
        /*0020*/ 	.byte	0x00, 0x00, 0x00, 0x00


//--------------------- .nv.info.main_kernel0     --------------------------
	.section	.nv.info.main_kernel0,"",@"SHT_CUDA_INFO"
	.sectionflags	@""
	.align	4


	//----- nvinfo : EIATTR_CUDA_API_VERSION
	.align		4
        /*0000*/ 	.byte	0x04, 0x37
        /*0002*/ 	.short	(.L_7 - .L_6)
.L_6:
        /*0004*/ 	.word	0x00000082


	//----- nvinfo : EIATTR_KPARAM_INFO
	.align		4
.L_7:
        /*0008*/ 	.byte	0x04, 0x17
        /*000a*/ 	.short	(.L_9 - .L_8)
.L_8:
        /*000c*/ 	.word	0x00000000
        /*0010*/ 	.short	0x0002
        /*0012*/ 	.short	0x0010
        /*0014*/ 	.byte	0x00, 0xf5, 0x21, 0x00


	//----- nvinfo : EIATTR_KPARAM_INFO
	.align		4
.L_9:
        /*0018*/ 	.byte	0x04, 0x17
        /*001a*/ 	.short	(.L_11 - .L_10)
.L_10:
        /*001c*/ 	.word	0x00000000
        /*0020*/ 	.short	0x0001
        /*0022*/ 	.short	0x0008
        /*0024*/ 	.byte	0x00, 0xf5, 0x21, 0x00


	//----- nvinfo : EIATTR_KPARAM_INFO
	.align		4
.L_11:
        /*0028*/ 	.byte	0x04, 0x17
        /*002a*/ 	.short	(.L_13 - .L_12)
.L_12:
        /*002c*/ 	.word	0x00000000
        /*0030*/ 	.short	0x0000
        /*0032*/ 	.short	0x0000
        /*0034*/ 	.byte	0x00, 0xf5, 0x21, 0x00


	//----- nvinfo : EIATTR_SPARSE_MMA_MASK
	.align		4
.L_13:
        /*0038*/ 	.byte	0x03, 0x50
        /*003a*/ 	.short	0x0000


	//----- nvinfo : EIATTR_MAXREG_COUNT
	.align		4
        /*003c*/ 	.byte	0x03, 0x1b
        /*003e*/ 	.short	0x00ff


	//----- nvinfo : EIATTR_NUM_BARRIERS
	.align		4
        /*0040*/ 	.byte	0x02, 0x4c
        /*0042*/ 	.byte	0x01
	.zero		1


	//----- nvinfo : EIATTR_MERCURY_ISA_VERSION
	.align		4
        /*0044*/ 	.byte	0x03, 0x5f
        /*0046*/ 	.short	0x0101


	//----- nvinfo : EIATTR_VRC_CTA_INIT_COUNT
	.align		4
        /*0048*/ 	.byte	0x02, 0x4a
	.zero		1
	.zero		1


	//----- nvinfo : EIATTR_EXIT_INSTR_OFFSETS
	.align		4
        /*004c*/ 	.byte	0x04, 0x1c
        /*004e*/ 	.short	(.L_15 - .L_14)


	//   ....[0]....
.L_14:
        /*0050*/ 	.word	0x00004af0


	//----- nvinfo : EIATTR_MAX_THREADS
	.align		4
.L_15:
        /*0054*/ 	.byte	0x04, 0x05
        /*0056*/ 	.short	(.L_17 - .L_16)
.L_16:
        /*0058*/ 	.word	0x00000080
        /*005c*/ 	.word	0x00000001
        /*0060*/ 	.word	0x00000001


	//----- nvinfo : EIATTR_CBANK_PARAM_SIZE
	.align		4
.L_17:
        /*0064*/ 	.byte	0x03, 0x19
        /*0066*/ 	.short	0x0018


	//----- nvinfo : EIATTR_PARAM_CBANK
	.align		4
        /*0068*/ 	.byte	0x04, 0x0a
        /*006a*/ 	.short	(.L_19 - .L_18)
	.align		4
.L_18:
        /*006c*/ 	.word	index@(.nv.constant0.main_kernel0)
        /*0070*/ 	.short	0x0380
        /*0072*/ 	.short	0x0018


	//----- nvinfo : EIATTR_SW_WAR
	.align		4
.L_19:
        /*0074*/ 	.byte	0x04, 0x36
        /*0076*/ 	.short	(.L_21 - .L_20)
.L_20:
        /*0078*/ 	.word	0x00000008
.L_21:


//--------------------- .nv.callgraph             --------------------------
	.section	.nv.callgraph,"",@"SHT_CUDA_CALLGRAPH"
	.align	4
	.sectionentsize	8
	.align		4
        /*0000*/ 	.word	0x00000000
	.align		4
        /*0004*/ 	.word	0xffffffff
	.align		4
        /*0008*/ 	.word	0x00000000
	.align		4
        /*000c*/ 	.word	0xfffffffe
	.align		4
        /*0010*/ 	.word	0x00000000
	.align		4
        /*0014*/ 	.word	0xfffffffd
	.align		4
        /*0018*/ 	.word	0x00000000
	.align		4
        /*001c*/ 	.word	0xfffffffc


//--------------------- .text.main_kernel0        --------------------------
	.section	.text.main_kernel0,"ax",@progbits
	.align	128
        .global         main_kernel0
        .type           main_kernel0,@function
        .size           main_kernel0,(.L_x_2 - main_kernel0)
        .other          main_kernel0,@"STO_CUDA_ENTRY STV_DEFAULT"
main_kernel0:
.text.main_kernel0:
[----:B------:R-:W-:Y:S01]  /*0000*/  LDC R1, c[0x0][0x37c] ;  /* 0x0000df00ff017b82 */ /* 0x000fe20000000800 */
[----:B------:R-:W1:Y:S07]  /*0010*/  S2R R0, SR_CTAID.X ;  /* 0x0000000000007919 */ /* 0x000e6e0000002500 */
[----:B------:R-:W2:Y:S01]  /*0020*/  S2UR UR5, SR_CgaCtaId ;  /* 0x00000000000579c3 */ /* 0x000ea20000008800 */
[----:B------:R-:W-:Y:S01]  /*0030*/  UMOV UR4, 0x400 ;  /* 0x0000040000047882 */ /* 0x000fe20000000000 */
[----:B------:R-:W3:Y:S01]  /*0040*/  LDCU.64 UR12, c[0x0][0x358] ;  /* 0x00006b00ff0c77ac */ /* 0x000ee20008000a00 */
[----:B------:R-:W4:Y:S01]  /*0050*/  S2R R13, SR_TID.X ;  /* 0x00000000000d7919 */ /* 0x000f220000002100 */
[----:B------:R-:W-:-:S02]  /*0060*/  CS2R R60, SRZ ;  /* 0x00000000003c7805 */ /* 0x000fc4000001ff00 */
[----:B------:R-:W-:Y:S02]  /*0070*/  CS2R R58, SRZ ;  /* 0x00000000003a7805 */ /* 0x000fe4000001ff00 */
[----:B------:R-:W-:Y:S02]  /*0080*/  CS2R R54, SRZ ;  /* 0x0000000000367805 */ /* 0x000fe4000001ff00 */
[----:B------:R-:W-:Y:S01]  /*0090*/  CS2R R52, SRZ ;  /* 0x0000000000347805 */ /* 0x000fe2000001ff00 */
[----:B------:R-:W5:Y:S01]  /*00a0*/  S2UR UR8, SR_SWINHI ;  /* 0x00000000000879c3 */ /* 0x000f620000002f00 */
[----:B------:R-:W-:Y:S02]  /*00b0*/  CS2R R50, SRZ ;  /* 0x0000000000327805 */ /* 0x000fe4000001ff00 */
[----:B------:R-:W-:Y:S02]  /*00c0*/  CS2R R56, SRZ ;  /* 0x0000000000387805 */ /* 0x000fe4000001ff00 */
[----:B------:R-:W-:Y:S01]  /*00d0*/  CS2R R48, SRZ ;  /* 0x0000000000307805 */ /* 0x000fe2000001ff00 */
[----:B------:R-:W-:Y:S01]  /*00e0*/  UMOV UR10, 0x3 ;  /* 0x00000003000a7882 */ /* 0x000fe20000000000 */
[----:B------:R-:W-:Y:S01]  /*00f0*/  UMOV UR11, 0x400 ;  /* 0x00000400000b7882 */ /* 0x000fe20000000000 */
[----:B--2---:R-:W-:-:S03]  /*0100*/  ULEA UR5, UR5, UR4, 0x18 ;  /* 0x0000000405057291 */ /* 0x004fc6000f8ec0ff */
[----:B------:R-:W-:Y:S01]  /*0110*/  UMOV UR4, URZ ;  /* 0x000000ff00047c82 */ /* 0x000fe20008000000 */
[----:B-1----:R-:W-:-:S03]  /*0120*/  SHF.L.U32 R3, R0, 0x3, RZ ;  /* 0x0000000300037819 */ /* 0x002fc600000006ff */
[----:B------:R-:W-:Y:S01]  /*0130*/  UMOV UR6, UR5 ;  /* 0x0000000500067c82 */ /* 0x000fe20008000000 */
[----:B-----5:R-:W-:Y:S01]  /*0140*/  UMOV UR7, UR8 ;  /* 0x0000000800077c82 */ /* 0x020fe20008000000 */
[C---:B----4-:R-:W-:Y:S01]  /*0150*/  SHF.L.U32 R8, R13.reuse, 0x5, RZ ;  /* 0x000000050d087819 */ /* 0x050fe200000006ff */
[C---:B------:R-:W-:Y:S01]  /*0160*/  IMAD R7, R13.reuse, 0xc, RZ ;  /* 0x0000000c0d077824 */ /* 0x040fe200078e02ff */
[C---:B------:R-:W-:Y:S01]  /*0170*/  SHF.L.U32 R4, R13.reuse, 0x2, RZ ;  /* 0x000000020d047819 */ /* 0x040fe200000006ff */
[C---:B------:R-:W-:Y:S01]  /*0180*/  IMAD R6, R13.reuse, 0x60, RZ ;  /* 0x000000600d067824 */ /* 0x040fe200078e02ff */
[----:B------:R-:W-:Y:S02]  /*0190*/  LOP3.LUT R9, R13, 0x22, RZ, 0xc0, !PT ;  /* 0x000000220d097812 */ /* 0x000fe400078ec0ff */
[----:B------:R-:W-:Y:S02]  /*01a0*/  LOP3.LUT R3, R3, 0x7fffffc0, RZ, 0xc0, !PT ;  /* 0x7fffffc003037812 */ /* 0x000fe400078ec0ff */
[----:B------:R-:W-:-:S02]  /*01b0*/  LOP3.LUT R28, R8, 0xe00, RZ, 0xc0, !PT ;  /* 0x00000e00081c7812 */ /* 0x000fc400078ec0ff */
[----:B------:R-:W-:Y:S02]  /*01c0*/  LOP3.LUT R10, R4, 0x3c, RZ, 0xc0, !PT ;  /* 0x0000003c040a7812 */ /* 0x000fe400078ec0ff */
[----:B------:R-:W-:Y:S02]  /*01d0*/  SHF.L.U32 R2, R13, 0x4, RZ ;  /* 0x000000040d027819 */ /* 0x000fe400000006ff */
[----:B------:R-:W-:Y:S02]  /*01e0*/  LOP3.LUT R7, R7, 0xc, RZ, 0xc0, !PT ;  /* 0x0000000c07077812 */ /* 0x000fe400078ec0ff */
[----:B------:R-:W-:Y:S02]  /*01f0*/  LOP3.LUT R12, R9, 0x10, R4, 0xf8, !PT ;  /* 0x00000010090c7812 */ /* 0x000fe400078ef804 */
[----:B------:R-:W-:Y:S02]  /*0200*/  IADD3 R10, PT, PT, R10, R28, R3 ;  /* 0x0000001c0a0a7210 */ /* 0x000fe40007ffe003 */
[----:B------:R-:W-:-:S02]  /*0210*/  SHF.L.U32 R5, R13, 0x6, RZ ;  /* 0x000000060d057819 */ /* 0x000fc400000006ff */
[----:B------:R-:W-:Y:S02]  /*0220*/  LOP3.LUT R2, R2, 0x780, RZ, 0xc0, !PT ;  /* 0x0000078002027812 */ /* 0x000fe400078ec0ff */
[----:B------:R-:W-:Y:S02]  /*0230*/  LOP3.LUT R3, R7, 0x80, R6, 0xf8, !PT ;  /* 0x0000008007037812 */ /* 0x000fe400078ef806 */
[C---:B------:R-:W-:Y:S02]  /*0240*/  LOP3.LUT R4, R0.reuse, 0x7, RZ, 0xc0, !PT ;  /* 0x0000000700047812 */ /* 0x040fe400078ec0ff */
[----:B------:R-:W-:Y:S02]  /*0250*/  SHF.R.U32.HI R18, RZ, 0x6, R13 ;  /* 0x00000006ff127819 */ /* 0x000fe4000001160d */
[----:B------:R-:W-:Y:S01]  /*0260*/  SHF.L.U32 R7, R0, 0x1, RZ ;  /* 0x0000000100077819 */ /* 0x000fe200000006ff */
[----:B------:R-:W-:Y:S01]  /*0270*/  IMAD R25, R4, 0x30, RZ ;  /* 0x0000003004197824 */ /* 0x000fe200078e02ff */
[----:B------:R-:W-:Y:S01]  /*0280*/  LOP3.LUT R2, R2, 0x40, R5, 0xf8, !PT ;  /* 0x0000004002027812 */ /* 0x000fe200078ef805 */
[----:B------:R-:W-:Y:S01]  /*0290*/  IMAD R5, R4, 0xc0, RZ ;  /* 0x000000c004057824 */ /* 0x000fe200078e02ff */
[C---:B------:R-:W-:Y:S01]  /*02a0*/  LEA R6, R13.reuse, R13, 0x1 ;  /* 0x0000000d0d067211 */ /* 0x040fe200078e08ff */
[C---:B------:R-:W-:Y:S01]  /*02b0*/  IMAD R14, R18.reuse, 0x3, -R7 ;  /* 0x00000003120e7824 */ /* 0x040fe200078e0a07 */
[----:B------:R-:W-:Y:S01]  /*02c0*/  LOP3.LUT R11, R13, 0x1, RZ, 0xc0, !PT ;  /* 0x000000010d0b7812 */ /* 0x000fe200078ec0ff */
[----:B------:R-:W-:Y:S01]  /*02d0*/  IMAD R26, R18, 0x18, R25 ;  /* 0x00000018121a7824 */ /* 0x000fe200078e0219 */
[----:B------:R-:W-:-:S02]  /*02e0*/  IADD3 R9, PT, PT, R6, 0x1, RZ ;  /* 0x0000000106097810 */ /* 0x000fc40007ffe0ff */
[----:B------:R-:W-:Y:S02]  /*02f0*/  LOP3.LUT R7, R5, 0x700, RZ, 0xc0, !PT ;  /* 0x0000070005077812 */ /* 0x000fe400078ec0ff */
[C---:B------:R-:W-:Y:S02]  /*0300*/  ISETP.NE.U32.AND P0, PT, R11.reuse, 0x1, PT ;  /* 0x000000010b00780c */ /* 0x040fe40003f05070 */
[----:B------:R-:W-:Y:S02]  /*0310*/  IADD3 R5, PT, PT, R11, R14, RZ ;  /* 0x0000000e0b057210 */ /* 0x000fe40007ffe0ff */
[----:B------:R-:W-:Y:S02]  /*0320*/  IADD3 R11, PT, PT, R6, 0x2, RZ ;  /* 0x00000002060b7810 */ /* 0x000fe40007ffe0ff */
[C---:B------:R-:W-:Y:S02]  /*0330*/  SHF.L.U32 R6, R9.reuse, 0x2, RZ ;  /* 0x0000000209067819 */ /* 0x040fe400000006ff */
[----:B------:R-:W-:-:S02]  /*0340*/  SHF.L.U32 R9, R9, 0x5, RZ ;  /* 0x0000000509097819 */ /* 0x000fc400000006ff */
[----:B------:R-:W-:Y:S02]  /*0350*/  LOP3.LUT R6, R6, 0xc, RZ, 0xc0, !PT ;  /* 0x0000000c06067812 */ /* 0x000fe400078ec0ff */
[----:B------:R-:W-:Y:S02]  /*0360*/  SHF.L.U32 R29, R13, 0x3, RZ ;  /* 0x000000030d1d7819 */ /* 0x000fe400000006ff */
[----:B------:R-:W-:Y:S02]  /*0370*/  SHF.R.U32.HI R27, RZ, 0x1, R13 ;  /* 0x00000001ff1b7819 */ /* 0x000fe4000001160d */
[----:B------:R-:W-:Y:S02]  /*0380*/  IADD3 R28, PT, PT, R28, 0x2000, -R7 ;  /* 0x000020001c1c7810 */ /* 0x000fe40007ffe807 */
[----:B------:R-:W-:Y:S01]  /*0390*/  LOP3.LUT R15, R6, 0x80, R9, 0xf8, !PT ;  /* 0x00000080060f7812 */ /* 0x000fe200078ef809 */
[----:B------:R-:W-:Y:S01]  /*03a0*/  IMAD R9, R0, 0x6, RZ ;  /* 0x0000000600097824 */ /* 0x000fe200078e02ff */
[----:B------:R-:W-:-:S02]  /*03b0*/  SHF.L.U32 R7, R11, 0x2, RZ ;  /* 0x000000020b077819 */ /* 0x000fc400000006ff */
[----:B------:R-:W-:Y:S01]  /*03c0*/  LOP3.LUT R29, R2, 0x30, R29, 0xf8, !PT ;  /* 0x00000030021d7812 */ /* 0x000fe200078ef81d */
[----:B------:R-:W-:Y:S01]  /*03d0*/  IMAD R20, R18, 0x3, R9 ;  /* 0x0000000312147824 */ /* 0x000fe200078e0209 */
[----:B------:R-:W-:Y:S02]  /*03e0*/  SHF.R.U32.HI R6, RZ, 0x4, R13 ;  /* 0x00000004ff067819 */ /* 0x000fe4000001160d */
[----:B------:R-:W-:Y:S02]  /*03f0*/  LOP3.LUT R2, R13, 0xf, RZ, 0xc0, !PT ;  /* 0x0000000f0d027812 */ /* 0x000fe400078ec0ff */
[----:B------:R-:W-:Y:S02]  /*0400*/  LOP3.LUT R27, R12, 0xc, R27, 0xf8, !PT ;  /* 0x0000000c0c1b7812 */ /* 0x000fe400078ef81b */
[----:B------:R-:W-:Y:S01]  /*0410*/  LOP3.LUT R12, R7, 0xc, RZ, 0xc0, !PT ;  /* 0x0000000c070c7812 */ /* 0x000fe200078ec0ff */
[----:B------:R-:W-:Y:S01]  /*0420*/  IMAD R7, R6, 0x180, R25 ;  /* 0x0000018006077824 */ /* 0x000fe200078e0219 */
[----:B------:R-:W-:-:S02]  /*0430*/  LEA R2, R2, R2, 0x1 ;  /* 0x0000000202027211 */ /* 0x000fc400078e08ff */
[----:B------:R-:W-:Y:S02]  /*0440*/  LEA R13, R4, R4, 0x1 ;  /* 0x00000004040d7211 */ /* 0x000fe400078e08ff */
[C---:B------:R-:W-:Y:S02]  /*0450*/  IADD3 R16, PT, PT, R2.reuse, 0x2, RZ ;  /* 0x0000000202107810 */ /* 0x040fe40007ffe0ff */
[----:B------:R-:W-:Y:S02]  /*0460*/  SHF.L.U32 R11, R11, 0x5, RZ ;  /* 0x000000050b0b7819 */ /* 0x000fe400000006ff */
[C---:B------:R-:W-:Y:S02]  /*0470*/  IADD3 R6, PT, PT, R2.reuse, 0x1, RZ ;  /* 0x0000000102067810 */ /* 0x040fe40007ffe0ff */
[----:B------:R-:W-:Y:S02]  /*0480*/  IADD3 R32, PT, PT, R2, R7, RZ ;  /* 0x0000000702207210 */ /* 0x000fe40007ffe0ff */
[----:B------:R-:W-:-:S02]  /*0490*/  SEL R7, RZ, 0xc, P0 ;  /* 0x0000000cff077807 */ /* 0x000fc40000000000 */
[C---:B------:R-:W-:Y:S02]  /*04a0*/  LEA.HI R4, R2.reuse, R13, RZ, 0x1c ;  /* 0x0000000d02047211 */ /* 0x040fe400078fe0ff */
[----:B------:R-:W-:Y:S02]  /*04b0*/  LEA.HI R2, R2, R9, RZ, 0x1d ;  /* 0x0000000902027211 */ /* 0x000fe400078fe8ff */
[----:B------:R-:W-:Y:S02]  /*04c0*/  LEA.HI R17, R16, R13, RZ, 0x1c ;  /* 0x0000000d10117211 */ /* 0x000fe400078fe0ff */
[----:B------:R-:W-:Y:S02]  /*04d0*/  LOP3.LUT R11, R12, 0x80, R11, 0xf8, !PT ;  /* 0x000000800c0b7812 */ /* 0x000fe400078ef80b */
[-C--:B------:R-:W-:Y:S02]  /*04e0*/  LEA.HI R14, R6, R9.reuse, RZ, 0x1d ;  /* 0x00000009060e7211 */ /* 0x080fe400078fe8ff */
[----:B------:R-:W-:-:S02]  /*04f0*/  LEA.HI R16, R16, R9, RZ, 0x1d ;  /* 0x0000000910107211 */ /* 0x000fc400078fe8ff */
[----:B------:R-:W-:Y:S02]  /*0500*/  LEA.HI R12, R6, R13, RZ, 0x1c ;  /* 0x0000000d060c7211 */ /* 0x000fe400078fe0ff */
[C---:B------:R-:W-:Y:S02]  /*0510*/  IADD3 R9, PT, PT, R7.reuse, 0x4, RZ ;  /* 0x0000000407097810 */ /* 0x040fe40007ffe0ff */
[----:B------:R-:W-:Y:S02]  /*0520*/  IADD3 R13, PT, PT, R7, 0x8, RZ ;  /* 0x00000008070d7810 */ /* 0x000fe40007ffe0ff */
[----:B------:R-:W-:Y:S02]  /*0530*/  SHF.L.U32 R2, R2, 0x4, RZ ;  /* 0x0000000402027819 */ /* 0x000fe400000006ff */
[----:B------:R-:W-:Y:S02]  /*0540*/  SHF.L.U32 R4, R4, 0x6, RZ ;  /* 0x0000000604047819 */ /* 0x000fe400000006ff */
[----:B------:R-:W-:-:S02]  /*0550*/  IADD3 R26, PT, PT, R26, R7, RZ ;  /* 0x000000071a1a7210 */ /* 0x000fc40007ffe0ff */
[-C--:B------:R-:W-:Y:S02]  /*0560*/  LEA.HI R6, R7, R20.reuse, RZ, 0x1d ;  /* 0x0000001407067211 */ /* 0x080fe400078fe8ff */
[-C--:B------:R-:W-:Y:S02]  /*0570*/  LEA.HI R7, R9, R20.reuse, RZ, 0x1d ;  /* 0x0000001409077211 */ /* 0x080fe400078fe8ff */
[----:B------:R-:W-:Y:S02]  /*0580*/  LEA.HI R9, R13, R20, RZ, 0x1d ;  /* 0x000000140d097211 */ /* 0x000fe400078fe8ff */
[----:B------:R-:W-:Y:S02]  /*0590*/  LOP3.LUT R13, R2, 0x70, RZ, 0xc0, !PT ;  /* 0x00000070020d7812 */ /* 0x000fe400078ec0ff */
[----:B------:R-:W-:Y:S02]  /*05a0*/  LOP3.LUT R4, R4, 0xf00, RZ, 0xc0, !PT ;  /* 0x00000f0004047812 */ /* 0x000fe400078ec0ff */
[----:B------:R-:W-:-:S02]  /*05b0*/  LOP3.LUT R2, R3, R28, RZ, 0xfc, !PT ;  /* 0x0000001c03027212 */ /* 0x000fc400078efcff */
[----:B------:R-:W-:Y:S02]  /*05c0*/  SHF.L.U32 R12, R12, 0x6, RZ ;  /* 0x000000060c0c7819 */ /* 0x000fe400000006ff */
[----:B------:R-:W-:Y:S02]  /*05d0*/  SHF.L.U32 R14, R14, 0x4, RZ ;  /* 0x000000040e0e7819 */ /* 0x000fe400000006ff */
[C-C-:B------:R-:W-:Y:S02]  /*05e0*/  IADD3 R24, PT, PT, R13.reuse, R2, R4.reuse ;  /* 0x000000020d187210 */ /* 0x140fe40007ffe004 */
[----:B------:R-:W-:Y:S02]  /*05f0*/  LOP3.LUT R2, R13, R3, R4, 0xfe, !PT ;  /* 0x000000030d027212 */ /* 0x000fe400078efe04 */
[----:B------:R-:W-:Y:S02]  /*0600*/  LOP3.LUT R12, R12, 0xf00, RZ, 0xc0, !PT ;  /* 0x00000f000c0c7812 */ /* 0x000fe400078ec0ff */
[----:B------:R-:W-:-:S02]  /*0610*/  LOP3.LUT R3, R14, 0x70, RZ, 0xc0, !PT ;  /* 0x000000700e037812 */ /* 0x000fc400078ec0ff */
[----:B------:R-:W-:Y:S02]  /*0620*/  LOP3.LUT R20, R15, R28, RZ, 0xfc, !PT ;  /* 0x0000001c0f147212 */ /* 0x000fe400078efcff */
[----:B------:R-:W-:Y:S02]  /*0630*/  SHF.L.U32 R16, R16, 0x4, RZ ;  /* 0x0000000410107819 */ /* 0x000fe400000006ff */
[--C-:B------:R-:W-:Y:S02]  /*0640*/  IADD3 R20, PT, PT, R3, R20, R12.reuse ;  /* 0x0000001403147210 */ /* 0x100fe40007ffe00c */
[----:B------:R-:W-:Y:S02]  /*0650*/  SHF.L.U32 R17, R17, 0x6, RZ ;  /* 0x0000000611117819 */ /* 0x000fe400000006ff */
[----:B------:R-:W-:Y:S02]  /*0660*/  LOP3.LUT R3, R3, R15, R12, 0xfe, !PT ;  /* 0x0000000f03037212 */ /* 0x000fe400078efe0c */
[----:B------:R-:W-:-:S02]  /*0670*/  IADD3 R12, P0, PT, R29, UR6, RZ ;  /* 0x000000061d0c7c10 */ /* 0x000fc4000ff1e0ff */
[----:B------:R-:W-:Y:S02]  /*0680*/  LOP3.LUT R15, R16, 0x70, RZ, 0xc0, !PT ;  /* 0x00000070100f7812 */ /* 0x000fe400078ec0ff */
[----:B------:R-:W-:Y:S02]  /*0690*/  LOP3.LUT R4, R17, 0xf00, RZ, 0xc0, !PT ;  /* 0x00000f0011047812 */ /* 0x000fe400078ec0ff */
[----:B------:R-:W-:Y:S02]  /*06a0*/  LOP3.LUT R16, R11, R28, RZ, 0xfc, !PT ;  /* 0x0000001c0b107212 */ /* 0x000fe400078efcff */
[----:B------:R-:W-:Y:S02]  /*06b0*/  IADD3.X R13, PT, PT, RZ, UR7, RZ, P0, !PT ;  /* 0x00000007ff0d7c10 */ /* 0x000fe400087fe4ff */
[----:B------:R-:W-:Y:S02]  /*06c0*/  IADD3 R14, P0, PT, R12, 0x800, RZ ;  /* 0x000008000c0e7810 */ /* 0x000fe40007f1e0ff */
[----:B------:R-:W-:-:S02]  /*06d0*/  IADD3 R30, PT, PT, R15, R16, R4 ;  /* 0x000000100f1e7210 */ /* 0x000fc40007ffe004 */
[----:B------:R-:W-:Y:S02]  /*06e0*/  LOP3.LUT R4, R15, R11, R4, 0xfe, !PT ;  /* 0x0000000b0f047212 */ /* 0x000fe400078efe04 */
[----:B------:R-:W-:Y:S02]  /*06f0*/  IADD3 R18, P1, PT, R12, 0x1000, RZ ;  /* 0x000010000c127810 */ /* 0x000fe40007f3e0ff */
[-C--:B------:R-:W-:Y:S02]  /*0700*/  IADD3.X R15, PT, PT, RZ, R13.reuse, RZ, P0, !PT ;  /* 0x0000000dff0f7210 */ /* 0x080fe400007fe4ff */
[----:B------:R-:W-:Y:S02]  /*0710*/  MOV R21, R12 ;  /* 0x0000000c00157202 */ /* 0x000fe40000000f00 */
[----:B------:R-:W-:Y:S02]  /*0720*/  IADD3 R12, P0, PT, R24, UR6, RZ ;  /* 0x00000006180c7c10 */ /* 0x000fe4000ff1e0ff */
[----:B------:R-:W-:-:S02]  /*0730*/  IADD3.X R19, PT, PT, RZ, R13, RZ, P1, !PT ;  /* 0x0000000dff137210 */ /* 0x000fc40000ffe4ff */
[----:B------:R-:W-:Y:S02]  /*0740*/  MOV R17, R14 ;  /* 0x0000000e00117202 */ /* 0x000fe40000000f00 */
[----:B------:R-:W-:Y:S02]  /*0750*/  IADD3.X R13, PT, PT, RZ, UR7, RZ, P0, !PT ;  /* 0x00000007ff0d7c10 */ /* 0x000fe400087fe4ff */
[----:B------:R-:W-:Y:S02]  /*0760*/  IADD3 R14, P0, PT, R30, UR6, RZ ;  /* 0x000000061e0e7c10 */ /* 0x000fe4000ff1e0ff */
[----:B------:R-:W-:Y:S02]  /*0770*/  MOV R16, R18 ;  /* 0x0000001200107202 */ /* 0x000fe40000000f00 */
[----:B------:R-:W-:Y:S02]  /*0780*/  IADD3 R22, P1, PT, R20, UR6, RZ ;  /* 0x0000000614167c10 */ /* 0x000fe4000ff3e0ff */
[----:B------:R-:W-:-:S02]  /*0790*/  MOV R35, R12 ;  /* 0x0000000c00237202 */ /* 0x000fc40000000f00 */
[----:B------:R-:W-:Y:S01]  /*07a0*/  IADD3.X R15, PT, PT, RZ, UR7, RZ, P0, !PT ;  /* 0x00000007ff0f7c10 */ /* 0x000fe200087fe4ff */
[----:B------:R-:W1:Y:S01]  /*07b0*/  LDC.64 R12, c[0x0][0x380] ;  /* 0x0000e000ff0c7b82 */ /* 0x000e620000000a00 */
[C---:B------:R-:W-:Y:S02]  /*07c0*/  IADD3 R18, PT, PT, R24.reuse, 0x1000, RZ ;  /* 0x0000100018127810 */ /* 0x040fe40007ffe0ff */
[----:B------:R-:W-:Y:S02]  /*07d0*/  IADD3.X R23, PT, PT, RZ, UR7, RZ, P1, !PT ;  /* 0x00000007ff177c10 */ /* 0x000fe40008ffe4ff */
[----:B------:R-:W-:Y:S02]  /*07e0*/  IADD3 R24, PT, PT, R24, 0x2000, RZ ;  /* 0x0000200018187810 */ /* 0x000fe40007ffe0ff */
[----:B------:R-:W-:Y:S02]  /*07f0*/  IADD3 R18, P1, PT, R18, UR6, RZ ;  /* 0x0000000612127c10 */ /* 0x000fe4000ff3e0ff */
[----:B------:R-:W-:-:S02]  /*0800*/  MOV R39, R14 ;  /* 0x0000000e00277202 */ /* 0x000fc40000000f00 */
[----:B------:R-:W2:Y:S01]  /*0810*/  LDC.64 R14, c[0x0][0x388] ;  /* 0x0000e200ff0e7b82 */ /* 0x000ea20000000a00 */
[----:B------:R-:W-:Y:S02]  /*0820*/  MOV R37, R22 ;  /* 0x0000001600257202 */ /* 0x000fe40000000f00 */
[----:B------:R-:W-:Y:S02]  /*0830*/  IADD3 R22, P0, PT, R24, UR6, RZ ;  /* 0x0000000618167c10 */ /* 0x000fe4000ff1e0ff */
[----:B------:R-:W-:Y:S02]  /*0840*/  IADD3.X R19, PT, PT, RZ, UR7, RZ, P1, !PT ;  /* 0x00000007ff137c10 */ /* 0x000fe40008ffe4ff */
[----:B------:R-:W-:Y:S02]  /*0850*/  IADD3 R11, PT, PT, R20, 0x1000, RZ ;  /* 0x00001000140b7810 */ /* 0x000fe40007ffe0ff */
[----:B------:R-:W-:Y:S02]  /*0860*/  IADD3.X R23, PT, PT, RZ, UR7, RZ, P0, !PT ;  /* 0x00000007ff177c10 */ /* 0x000fe400087fe4ff */
[----:B------:R-:W-:-:S02]  /*0870*/  MOV R41, R18 ;  /* 0x0000001200297202 */ /* 0x000fc40000000f00 */
[C---:B------:R-:W-:Y:S02]  /*0880*/  IADD3 R19, PT, PT, R30.reuse, 0x1000, RZ ;  /* 0x000010001e137810 */ /* 0x040fe40007ffe0ff */
[----:B------:R-:W-:Y:S02]  /*0890*/  IADD3 R18, P1, PT, R11, UR6, RZ ;  /* 0x000000060b127c10 */ /* 0x000fe4000ff3e0ff */
[----:B------:R-:W-:Y:S02]  /*08a0*/  MOV R45, R22 ;  /* 0x00000016002d7202 */ /* 0x000fe40000000f00 */
[----:B------:R-:W-:Y:S02]  /*08b0*/  IADD3 R22, P0, PT, R19, UR6, RZ ;  /* 0x0000000613167c10 */ /* 0x000fe4000ff1e0ff */
[----:B------:R-:W-:Y:S02]  /*08c0*/  IADD3.X R19, PT, PT, RZ, UR7, RZ, P1, !PT ;  /* 0x00000007ff137c10 */ /* 0x000fe40008ffe4ff */
[----:B------:R-:W-:Y:S01]  /*08d0*/  IADD3 R11, PT, PT, R30, 0x2000, RZ ;  /* 0x000020001e0b7810 */ /* 0x000fe20007ffe0ff */
[----:B--2---:R-:W-:Y:S01]  /*08e0*/  IMAD.WIDE.U32 R32, R32, 0x4, R14 ;  /* 0x0000000420207825 */ /* 0x004fe200078e000e */
[----:B------:R-:W-:-:S02]  /*08f0*/  IADD3.X R23, PT, PT, RZ, UR7, RZ, P0, !PT ;  /* 0x00000007ff177c10 */ /* 0x000fc400087fe4ff */
[----:B------:R-:W-:Y:S02]  /*0900*/  MOV R43, R18 ;  /* 0x00000012002b7202 */ /* 0x000fe40000000f00 */
[----:B------:R-:W-:Y:S01]  /*0910*/  IADD3 R18, P0, PT, R11, UR6, RZ ;  /* 0x000000060b127c10 */ /* 0x000fe2000ff1e0ff */
[----:B-1----:R-:W-:Y:S01]  /*0920*/  IMAD.WIDE.U32 R10, R10, 0x4, R12 ;  /* 0x000000040a0a7825 */ /* 0x002fe200078e000c */
[----:B------:R-:W-:Y:S02]  /*0930*/  IADD3 R20, PT, PT, R20, 0x2000, RZ ;  /* 0x0000200014147810 */ /* 0x000fe40007ffe0ff */
[----:B------:R-:W-:Y:S02]  /*0940*/  IADD3.X R19, PT, PT, RZ, UR7, RZ, P0, !PT ;  /* 0x00000007ff137c10 */ /* 0x000fe400087fe4ff */
[----:B------:R-:W-:Y:S01]  /*0950*/  IADD3 R12, P0, PT, R10, 0x4000, RZ ;  /* 0x000040000a0c7810 */ /* 0x000fe20007f1e0ff */
[----:B------:R-:W-:Y:S01]  /*0960*/  @!PT LDS RZ, [RZ] ;  /* 0x00000000fffff984 */ /* 0x000fe20000000800 */
[----:B------:R-:W-:Y:S01]  /*0970*/  @!PT LDS RZ, [RZ] ;  /* 0x00000000fffff984 */ /* 0x000fe20000000800 */
[----:B------:R-:W-:Y:S01]  /*0980*/  @!PT LDS RZ, [RZ] ;  /* 0x00000000fffff984 */ /* 0x000fe20000000800 */
[----:B---3--:R1:W-:Y:S01]  /*0990*/  LDGSTS.E.BYPASS.128 [R21], desc[UR12][R10.64] ;  /* 0x000000000a157fae */ /* 0x0083e2000b98180c */
[----:B------:R-:W-:-:S02]  /*09a0*/  IADD3 R30, P1, PT, R20, UR6, RZ ;  /* 0x00000006141e7c10 */ /* 0x000fc4000ff3e0ff */
[----:B------:R-:W-:Y:S01]  /*09b0*/  IADD3.X R13, PT, PT, RZ, R11, RZ, P0, !PT ;  /* 0x0000000bff0d7210 */ /* 0x000fe200007fe4ff */
[----:B------:R-:W-:Y:S01]  /*09c0*/  LDGSTS.E [R35], desc[UR12][R32.64] ;  /* 0x0000000020237fae */ /* 0x000fe2000b9a100c */
[----:B------:R-:W-:Y:S02]  /*09d0*/  IADD3 R14, P0, PT, R32, 0x3000, RZ ;  /* 0x00003000200e7810 */ /* 0x000fe40007f1e0ff */
[----:B------:R-:W-:Y:S01]  /*09e0*/  IADD3.X R31, PT, PT, RZ, UR7, RZ, P1, !PT ;  /* 0x00000007ff1f7c10 */ /* 0x000fe20008ffe4ff */
[----:B------:R-:W-:Y:S01]  /*09f0*/  LDGSTS.E [R37], desc[UR12][R32.64+0x4] ;  /* 0x0000000420257fae */ /* 0x000fe2000b9a100c */
[----:B------:R-:W-:Y:S02]  /*0a00*/  MOV R47, R18 ;  /* 0x00000012002f7202 */ /* 0x000fe40000000f00 */
[----:B------:R-:W-:Y:S01]  /*0a10*/  IADD3 R18, P1, PT, R10, 0x8000, RZ ;  /* 0x000080000a127810 */ /* 0x000fe20007f3e0ff */
[----:B------:R-:W-:Y:S01]  /*0a20*/  LDGSTS.E [R39], desc[UR12][R32.64+0x8] ;  /* 0x0000000820277fae */ /* 0x000fe2000b9a100c */
[----:B------:R-:W-:-:S02]  /*0a30*/  IADD3.X R15, PT, PT, RZ, R33, RZ, P0, !PT ;  /* 0x00000021ff0f7210 */ /* 0x000fc400007fe4ff */
[----:B------:R-:W-:Y:S01]  /*0a40*/  IADD3 R20, P0, PT, R32, 0x6000, RZ ;  /* 0x0000600020147810 */ /* 0x000fe20007f1e0ff */
[----:B------:R-:W0:Y:S01]  /*0a50*/  LDGDEPBAR ;  /* 0x00000000000079af */ /* 0x000e220000000000 */
[----:B------:R-:W-:Y:S02]  /*0a60*/  MOV R23, R22 ;  /* 0x0000001600177202 */ /* 0x000fe40000000f00 */
[----:B------:R-:W-:Y:S01]  /*0a70*/  IADD3.X R19, PT, PT, RZ, R11, RZ, P1, !PT ;  /* 0x0000000bff137210 */ /* 0x000fe20000ffe4ff */
[----:B------:R2:W-:Y:S01]  /*0a80*/  LDGSTS.E.BYPASS.128 [R17], desc[UR12][R12.64] ;  /* 0x000000000c117fae */ /* 0x0005e2000b98180c */
[----:B-1----:R-:W-:Y:S02]  /*0a90*/  IADD3.X R21, PT, PT, RZ, R33, RZ, P0, !PT ;  /* 0x00000021ff157210 */ /* 0x002fe400007fe4ff */
[----:B------:R-:W-:Y:S01]  /*0aa0*/  MOV R31, R30 ;  /* 0x0000001e001f7202 */ /* 0x000fe20000000f00 */
[----:B------:R1:W-:Y:S01]  /*0ab0*/  LDGSTS.E [R41], desc[UR12][R14.64] ;  /* 0x000000000e297fae */ /* 0x0003e2000b9a100c */
[----:B------:R-:W-:-:S02]  /*0ac0*/  LOP3.LUT R22, R8, 0x20, RZ, 0xc0, !PT ;  /* 0x0000002008167812 */ /* 0x000fc400078ec0ff */
[----:B------:R-:W-:Y:S01]  /*0ad0*/  LOP3.LUT R25, R25, 0x1c0, RZ, 0xc0, !PT ;  /* 0x000001c019197812 */ /* 0x000fe200078ec0ff */
[----:B------:R3:W-:Y:S01]  /*0ae0*/  LDGSTS.E [R43], desc[UR12][R14.64+0x4] ;  /* 0x000000040e2b7fae */ /* 0x0007e2000b9a100c */
[----:B------:R-:W-:Y:S02]  /*0af0*/  SHF.L.U32 R6, R6, 0x2, RZ ;  /* 0x0000000206067819 */ /* 0x000fe400000006ff */
[----:B------:R-:W-:Y:S01]  /*0b00*/  SHF.L.U32 R7, R7, 0x2, RZ ;  /* 0x0000000207077819 */ /* 0x000fe200000006ff */
[----:B------:R4:W-:Y:S01]  /*0b10*/  LDGSTS.E [R23], desc[UR12][R14.64+0x8] ;  /* 0x000000080e177fae */ /* 0x0009e2000b9a100c */
[----:B--2---:R-:W-:Y:S02]  /*0b20*/  IADD3 R12, PT, PT, R26, 0x4, RZ ;  /* 0x000000041a0c7810 */ /* 0x004fe40007ffe0ff */
[----:B------:R-:W-:Y:S01]  /*0b30*/  LOP3.LUT R17, RZ, 0x20, R8, 0x44, !PT ;  /* 0x00000020ff117812 */ /* 0x000fe200078e4408 */
[----:B------:R-:W0:Y:S01]  /*0b40*/  LDGDEPBAR ;  /* 0x00000000000079af */ /* 0x000e220000000000 */
[----:B------:R-:W-:-:S02]  /*0b50*/  LOP3.LUT R12, R12, 0xfc0, RZ, 0xc0, !PT ;  /* 0x00000fc00c0c7812 */ /* 0x000fc400078ec0ff */
[----:B-1----:R-:W-:Y:S02]  /*0b60*/  CS2R R40, SRZ ;  /* 0x0000000000287805 */ /* 0x002fe4000001ff00 */
[----:B------:R-:W-:Y:S01]  /*0b70*/  IADD3 R22, PT, PT, -R25, R22, RZ ;  /* 0x0000001619167210 */ /* 0x000fe20007ffe1ff */
[----:B------:R1:W-:Y:S01]  /*0b80*/  LDGSTS.E.BYPASS.128 [R16], desc[UR12][R18.64] ;  /* 0x0000000012107fae */ /* 0x0003e2000b98180c */
[----:B------:R-:W-:Y:S02]  /*0b90*/  LOP3.LUT R13, R26, 0x7c0, RZ, 0xc0, !PT ;  /* 0x000007c01a0d7812 */ /* 0x000fe400078ec0ff */
[----:B---3--:R-:W-:Y:S02]  /*0ba0*/  CS2R R42, SRZ ;  /* 0x00000000002a7805 */ /* 0x008fe4000001ff00 */
[----:B------:R-:W-:Y:S01]  /*0bb0*/  LOP3.LUT R6, R6, 0x1c, RZ, 0xc0, !PT ;  /* 0x0000001c06067812 */ /* 0x000fe200078ec0ff */
[----:B------:R2:W-:Y:S01]  /*0bc0*/  LDGSTS.E [R45], desc[UR12][R20.64] ;  /* 0x00000000142d7fae */ /* 0x0005e2000b9a100c */
[----:B----4-:R-:W-:-:S02]  /*0bd0*/  IADD3 R14, PT, PT, R26, 0x8, RZ ;  /* 0x000000081a0e7810 */ /* 0x010fc40007ffe0ff */
[----:B------:R-:W-:Y:S01]  /*0be0*/  IADD3 R6, PT, PT, R6, R22, R13 ;  /* 0x0000001606067210 */ /* 0x000fe20007ffe00d */
[----:B------:R-:W-:Y:S01]  /*0bf0*/  LDGSTS.E [R31], desc[UR12][R20.64+0x4] ;  /* 0x00000004141f7fae */ /* 0x000fe2000b9a100c */
[----:B------:R-:W-:Y:S02]  /*0c00*/  LOP3.LUT R15, R14, 0xfc0, RZ, 0xc0, !PT ;  /* 0x00000fc00e0f7812 */ /* 0x000fe400078ec0ff */
[----:B------:R-:W-:Y:S01]  /*0c10*/  IADD3 R14, PT, PT, R12, R17, -R25 ;  /* 0x000000110c0e7210 */ /* 0x000fe20007ffe819 */
[----:B------:R3:W-:Y:S01]  /*0c20*/  LDGSTS.E [R47], desc[UR12][R20.64+0x8] ;  /* 0x00000008142f7fae */ /* 0x0007e2000b9a100c */
[----:B-1----:R-:W-:Y:S02]  /*0c30*/  SHF.L.U32 R16, R9, 0x2, RZ ;  /* 0x0000000209107819 */ /* 0x002fe400000006ff */
[----:B------:R-:W-:Y:S01]  /*0c40*/  LOP3.LUT R9, R7, 0x1c, RZ, 0xc0, !PT ;  /* 0x0000001c07097812 */ /* 0x000fe200078ec0ff */
[----:B------:R-:W0:Y:S01]  /*0c50*/  LDGDEPBAR ;  /* 0x00000000000079af */ /* 0x000e220000000000 */
[----:B------:R-:W-:-:S02]  /*0c60*/  LOP3.LUT R34, R16, 0x1c, RZ, 0xc0, !PT ;  /* 0x0000001c10227812 */ /* 0x000fc400078ec0ff */
[----:B--2---:R-:W-:Y:S02]  /*0c70*/  CS2R R44, SRZ ;  /* 0x00000000002c7805 */ /* 0x004fe4000001ff00 */
[--C-:B------:R-:W-:Y:S02]  /*0c80*/  LOP3.LUT R35, R15, 0x20, R8.reuse, 0xf8, !PT ;  /* 0x000000200f237812 */ /* 0x100fe400078ef808 */
[----:B------:R-:W-:Y:S02]  /*0c90*/  IADD3 R15, PT, PT, R34, R22, R15 ;  /* 0x00000016220f7210 */ /* 0x000fe40007ffe00f */
[----:B------:R-:W-:Y:S02]  /*0ca0*/  IADD3 R14, PT, PT, R9, R14, RZ ;  /* 0x0000000e090e7210 */ /* 0x000fe40007ffe0ff */
[----:B---3--:R-:W-:Y:S02]  /*0cb0*/  CS2R R46, SRZ ;  /* 0x00000000002e7805 */ /* 0x008fe4000001ff00 */
[----:B------:R-:W-:-:S02]  /*0cc0*/  LOP3.LUT R37, R13, 0x20, R8, 0xf8, !PT ;  /* 0x000000200d257812 */ /* 0x000fc400078ef808 */
[----:B------:R-:W-:Y:S02]  /*0cd0*/  LOP3.LUT R36, R12, 0x20, R8, 0xf4, !PT ;  /* 0x000000200c247812 */ /* 0x000fe400078ef408 */
[----:B------:R-:W-:Y:S02]  /*0ce0*/  SHF.L.U32 R8, R5, 0x2, RZ ;  /* 0x0000000205087819 */ /* 0x000fe400000006ff */
[----:B------:R-:W-:Y:S02]  /*0cf0*/  LEA R24, R6, UR5, 0x2 ;  /* 0x0000000506187c11 */ /* 0x000fe4000f8e10ff */
[----:B------:R-:W-:Y:S02]  /*0d00*/  LEA R27, R27, UR5, 0x2 ;  /* 0x000000051b1b7c11 */ /* 0x000fe4000f8e10ff */
[----:B------:R-:W-:Y:S02]  /*0d10*/  LEA R5, R14, UR5, 0x2 ;  /* 0x000000050e057c11 */ /* 0x000fe4000f8e10ff */
[----:B------:R-:W-:-:S02]  /*0d20*/  LEA R6, R15, UR5, 0x2 ;  /* 0x000000050f067c11 */ /* 0x000fc4000f8e10ff */
[----:B------:R-:W-:Y:S01]  /*0d30*/  IADD3 R7, P1, PT, R10, 0xc000, RZ ;  /* 0x0000c0000a077810 */ /* 0x000fe20007f3e0ff */
[----:B------:R-:W-:-:S04]  /*0d40*/  DEPBAR.LE SB0, 0x2 ;  /* 0x000080800000791a */ /* 0x000fc80000000000 */
[----:B------:R-:W-:Y:S01]  /*0d50*/  BAR.SYNC.DEFER_BLOCKING 0x0 ;  /* 0x0000000000007b1d */ /* 0x000fe20000010000 */
[----:B------:R-:W-:Y:S02]  /*0d60*/  IADD3 R38, P0, PT, R32, 0x9008, RZ ;  /* 0x0000900820267810 */ /* 0x000fe40007f1e0ff */
[----:B------:R-:W-:Y:S02]  /*0d70*/  LOP3.LUT R10, R35, R34, RZ, 0xfc, !PT ;  /* 0x00000022230a7212 */ /* 0x000fe400078efcff */
[----:B------:R-:W-:Y:S02]  /*0d80*/  CS2R R34, SRZ ;  /* 0x0000000000227805 */ /* 0x000fe4000001ff00 */
[----:B------:R-:W-:Y:S02]  /*0d90*/  LOP3.LUT R8, R37, 0x1c, R8, 0xf8, !PT ;  /* 0x0000001c25087812 */ /* 0x000fe400078ef808 */
[----:B------:R-:W-:Y:S02]  /*0da0*/  LOP3.LUT R9, R36, R9, RZ, 0xfc, !PT ;  /* 0x0000000924097212 */ /* 0x000fe400078efcff */
[----:B------:R-:W-:-:S02]  /*0db0*/  IADD3.X R11, PT, PT, RZ, R11, RZ, P1, !PT ;  /* 0x0000000bff0b7210 */ /* 0x000fc40000ffe4ff */
[----:B------:R-:W-:Y:S01]  /*0dc0*/  IADD3.X R39, PT, PT, RZ, R33, RZ, P0, !PT ;  /* 0x00000021ff277210 */ /* 0x000fe200007fe4ff */
[----:B------:R1:W2:Y:S04]  /*0dd0*/  LDS.64 R30, [R27] ;  /* 0x000000001b1e7984 */ /* 0x0002a80000000a00 */
[----:B------:R1:W3:Y:S04]  /*0de0*/  LDS.128 R16, [R24+0x2000] ;  /* 0x0020000018107984 */ /* 0x0002e80000000c00 */
[----:B------:R1:W4:Y:S04]  /*0df0*/  LDS.128 R20, [R5+0x2000] ;  /* 0x0020000005147984 */ /* 0x0003280000000c00 */
[----:B------:R1:W5:Y:S02]  /*0e00*/  LDS.128 R12, [R6+0x2000] ;  /* 0x00200000060c7984 */ /* 0x0003640000000c00 */
.L_x_0:
[----:B------:R-:W-:Y:S01]  /*0e10*/  USHF.L.U32 UR8, UR10, 0xb, URZ ;  /* 0x0000000b0a087899 */ /* 0x000fe200080006ff */
[----:B------:R-:W-:Y:S01]  /*0e20*/  BAR.SYNC.DEFER_BLOCKING 0x0 ;  /* 0x0000000000007b1d */ /* 0x000fe20000010000 */
[----:B------:R-:W-:Y:S01]  /*0e30*/  USHF.L.U32 UR9, UR10, 0xc, URZ ;  /* 0x0000000c0a097899 */ /* 0x000fe200080006ff */
[CC--:B--23--:R-:W-:Y:S01]  /*0e40*/  FFMA R40, R16.reuse, R30.reuse, R40 ;  /* 0x0000001e10287223 */ /* 0x0ccfe20000000028 */
[-C--:B------:R-:W-:Y:S01]  /*0e50*/  FFMA R42, R16, R31.reuse, R42 ;  /* 0x0000001f102a7223 */ /* 0x080fe2000000002a */
[CC--:B------:R-:W-:Y:S01]  /*0e60*/  FFMA R41, R17.reuse, R30.reuse, R41 ;  /* 0x0000001e11297223 */ /* 0x0c0fe20000000029 */
[----:B------:R-:W-:Y:S01]  /*0e70*/  MOV R32, UR8 ;  /* 0x0000000800207c02 */ /* 0x000fe20008000f00 */
[----:B------:R-:W-:Y:S01]  /*0e80*/  ULOP3.LUT UR9, UR9, 0x3000, URZ, 0xc0, !UPT ;  /* 0x0000300009097892 */ /* 0x000fe2000f8ec0ff */
[-C--:B------:R-:W-:Y:S01]  /*0e90*/  FFMA R54, R17, R31.reuse, R54 ;  /* 0x0000001f11367223 */ /* 0x080fe20000000036 */
[CC--:B------:R-:W-:Y:S01]  /*0ea0*/  FFMA R43, R18.reuse, R30.reuse, R43 ;  /* 0x0000001e122b7223 */ /* 0x0c0fe2000000002b */
[----:B------:R-:W-:Y:S01]  /*0eb0*/  LOP3.LUT R32, R29, 0x1800, R32, 0xf8, !PT ;  /* 0x000018001d207812 */ /* 0x000fe200078ef820 */
[-C--:B------:R-:W-:Y:S01]  /*0ec0*/  FFMA R57, R18, R31.reuse, R57 ;  /* 0x0000001f12397223 */ /* 0x080fe20000000039 */
[CC--:B----4-:R-:W-:Y:S01]  /*0ed0*/  FFMA R49, R20.reuse, R30.reuse, R49 ;  /* 0x0000001e14317223 */ /* 0x0d0fe20000000031 */
[-C--:B------:R-:W-:Y:S01]  /*0ee0*/  FFMA R52, R20, R31.reuse, R52 ;  /* 0x0000001f14347223 */ /* 0x080fe20000000034 */
[----:B------:R-:W-:Y:S01]  /*0ef0*/  IADD3 R32, P0, PT, R32, UR6, RZ ;  /* 0x0000000620207c10 */ /* 0x000fe2000ff1e0ff */
[CC--:B------:R-:W-:Y:S01]  /*0f00*/  FFMA R51, R21.reuse, R30.reuse, R51 ;  /* 0x0000001e15337223 */ /* 0x0c0fe20000000033 */
[-C--:B------:R-:W-:Y:S01]  /*0f10*/  FFMA R55, R21, R31.reuse, R55 ;  /* 0x0000001f15377223 */ /* 0x080fe20000000037 */
[CC--:B------:R-:W-:Y:S01]  /*0f20*/  FFMA R53, R22.reuse, R30.reuse, R53 ;  /* 0x0000001e16357223 */ /* 0x0c0fe20000000035 */
[----:B------:R-:W-:Y:S01]  /*0f30*/  IADD3.X R33, PT, PT, RZ, UR7, RZ, P0, !PT ;  /* 0x00000007ff217c10 */ /* 0x000fe200087fe4ff */
[-C--:B------:R-:W-:Y:S01]  /*0f40*/  FFMA R58, R22, R31.reuse, R58 ;  /* 0x0000001f163a7223 */ /* 0x080fe2000000003a */
[C---:B------:R-:W-:Y:S01]  /*0f50*/  FFMA R56, R23.reuse, R30, R56 ;  /* 0x0000001e17387223 */ /* 0x040fe20000000038 */
[----:B------:R-:W-:Y:S01]  /*0f60*/  FFMA R62, R23, R31, R60 ;  /* 0x0000001f173e7223 */ /* 0x000fe2000000003c */
[----:B------:R-:W-:Y:S01]  /*0f70*/  MOV R37, R32 ;  /* 0x0000002000257202 */ /* 0x000fe20000000f00 */
[CC--:B-----5:R-:W-:Y:S01]  /*0f80*/  FFMA R59, R12.reuse, R30.reuse, R59 ;  /* 0x0000001e0c3b7223 */ /* 0x0e0fe2000000003b */
[----:B------:R-:W-:Y:S01]  /*0f90*/  MOV R32, R7 ;  /* 0x0000000700207202 */ /* 0x000fe20000000f00 */
[----:B------:R-:W-:Y:S01]  /*0fa0*/  FFMA R61, R12, R31, R61 ;  /* 0x0000001f0c3d7223 */ /* 0x000fe2000000003d */
[----:B------:R-:W-:Y:S01]  /*0fb0*/  MOV R33, R11 ;  /* 0x0000000b00217202 */ /* 0x000fe20000000f00 */
[-C--:B------:R-:W-:Y:S01]  /*0fc0*/  FFMA R60, R13, R31.reuse, R35 ;  /* 0x0000001f0d3c7223 */ /* 0x080fe20000000023 */
[CC--:B------:R-:W-:Y:S01]  /*0fd0*/  FFMA R44, R14.reuse, R30.reuse, R44 ;  /* 0x0000001e0e2c7223 */ /* 0x0c0fe2000000002c */
[-C--:B------:R-:W-:Y:S01]  /*0fe0*/  FFMA R46, R14, R31.reuse, R46 ;  /* 0x0000001f0e2e7223 */ /* 0x080fe2000000002e */
[CC--:B------:R-:W-:Y:S01]  /*0ff0*/  FFMA R47, R15.reuse, R30.reuse, R47 ;  /* 0x0000001e0f2f7223 */ /* 0x0c0fe2000000002f */
[----:B------:R-:W-:Y:S01]  /*1000*/  @!PT LDS RZ, [RZ] ;  /* 0x00000000fffff984 */ /* 0x000fe20000000800 */
[----:B------:R-:W-:Y:S01]  /*1010*/  @!PT LDS RZ, [RZ] ;  /* 0x00000000fffff984 */ /* 0x000fe20000000800 */
[----:B------:R-:W-:Y:S01]  /*1020*/  @!PT LDS RZ, [RZ] ;  /* 0x00000000fffff984 */ /* 0x000fe20000000800 */
[----:B------:R2:W-:Y:S01]  /*1030*/  LDGSTS.E.BYPASS.128 [R37], desc[UR12][R32.64] ;  /* 0x0000000020257fae */ /* 0x0005e2000b98180c */
[-C--:B------:R-:W-:Y:S01]  /*1040*/  FFMA R45, R15, R31.reuse, R45 ;  /* 0x0000001f0f2d7223 */ /* 0x080fe2000000002d */
[C---:B------:R-:W-:Y:S01]  /*1050*/  FFMA R48, R19.reuse, R30, R48 ;  /* 0x0000001e13307223 */ /* 0x040fe20000000030 */
[----:B------:R-:W-:Y:S01]  /*1060*/  FFMA R50, R19, R31, R50 ;  /* 0x0000001f13327223 */ /* 0x000fe20000000032 */
[----:B------:R-:W-:Y:S01]  /*1070*/  UIADD3 UR8, UPT, UPT, UR8, -0x1000, URZ ;  /* 0xfffff00008087890 */ /* 0x000fe2000fffe0ff */
[----:B------:R-:W-:Y:S01]  /*1080*/  IADD3 R7, P1, PT, R7, 0x4000, RZ ;  /* 0x0000400007077810 */ /* 0x000fe20007f3e0ff */
[----:B------:R-:W-:-:S02]  /*1090*/  UIADD3 UR10, UPT, UPT, UR10, 0x1, URZ ;  /* 0x000000010a0a7890 */ /* 0x000fc4000fffe0ff */
[----:B------:R-:W-:Y:S01]  /*10a0*/  ULOP3.LUT UR8, UR8, 0x1800, URZ, 0xc0, !UPT ;  /* 0x0000180008087892 */ /* 0x000fe2000f8ec0ff */
[----:B------:R-:W-:Y:S02]  /*10b0*/  IADD3.X R11, PT, PT, RZ, R11, RZ, P1, !PT ;  /* 0x0000000bff0b7210 */ /* 0x000fe40000ffe4ff */
[----:B--2---:R-:W-:Y:S01]  /*10c0*/  IADD3 R32, PT, PT, R28, UR9, RZ ;  /* 0x000000091c207c10 */ /* 0x004fe2000fffe0ff */
[----:B------:R-:W-:Y:S01]  /*10d0*/  UIADD3 UR9, UPT, UPT, UR11, -0x400, URZ ;  /* 0xfffffc000b097890 */ /* 0x000fe2000fffe0ff */
[----:B------:R-:W-:Y:S02]  /*10e0*/  FFMA R37, R13, R30, R34 ;  /* 0x0000001e0d257223 */ /* 0x000fe40000000022 */
[----:B------:R-:W-:Y:S01]  /*10f0*/  IADD3 R16, PT, PT, R2, R32, RZ ;  /* 0x0000002002107210 */ /* 0x000fe20007ffe0ff */
[----:B------:R-:W-:-:S03]  /*1100*/  ULOP3.LUT UR9, UR9, 0xc00, URZ, 0xc0, !UPT ;  /* 0x00000c0009097892 */ /* 0x000fc6000f8ec0ff */
[----:B------:R-:W-:-:S03]  /*1110*/  IADD3 R16, P0, PT, R16, UR6, RZ ;  /* 0x0000000610107c10 */ /* 0x000fc6000ff1e0ff */
[----:B------:R-:W-:Y:S01]  /*1120*/  IADD3 R63, PT, PT, -R25, UR9, RZ ;  /* 0x00000009193f7c10 */ /* 0x000fe2000fffe1ff */
[----:B------:R-:W-:Y:S01]  /*1130*/  ULOP3.LUT UR9, UR4, 0x1800, URZ, 0xc0, !UPT ;  /* 0x0000180004097892 */ /* 0x000fe2000f8ec0ff */
[----:B------:R-:W-:Y:S01]  /*1140*/  IADD3.X R17, PT, PT, RZ, UR7, RZ, P0, !PT ;  /* 0x00000007ff117c10 */ /* 0x000fe200087fe4ff */
[----:B------:R-:W-:Y:S01]  /*1150*/  UIADD3 UR4, UPT, UPT, UR4, 0x800, URZ ;  /* 0x0000080004047890 */ /* 0x000fe2000fffe0ff */
[----:B------:R-:W-:Y:S02]  /*1160*/  IADD3 R36, PT, PT, R63, R8, RZ ;  /* 0x000000083f247210 */ /* 0x000fe40007ffe0ff */
[----:B------:R-:W-:Y:S02]  /*1170*/  MOV R18, R16 ;  /* 0x0000001000127202 */ /* 0x000fe40000000f00 */
[-C--:B------:R-:W-:Y:S02]  /*1180*/  IADD3 R16, PT, PT, R3, R32.reuse, RZ ;  /* 0x0000002003107210 */ /* 0x080fe40007ffe0ff */
[----:B------:R-:W-:Y:S01]  /*1190*/  IADD3 R32, PT, PT, R4, R32, RZ ;  /* 0x0000002004207210 */ /* 0x000fe20007ffe0ff */
[----:B------:R-:W-:Y:S01]  /*11a0*/  LDGSTS.E [R18], desc[UR12][R38.64+-0x8] ;  /* 0x00000ff826127fae */ /* 0x000fe2000b9a100c */
[----:B------:R-:W-:-:S02]  /*11b0*/  IADD3 R16, P0, PT, R16, UR6, RZ ;  /* 0x0000000610107c10 */ /* 0x000fc4000ff1e0ff */
[----:B------:R-:W-:Y:S02]  /*11c0*/  IADD3 R34, PT, PT, R10, R63, RZ ;  /* 0x0000003f0a227210 */ /* 0x000fe40007ffe0ff */
[----:B------:R-:W-:Y:S02]  /*11d0*/  IADD3.X R17, PT, PT, RZ, UR7, RZ, P0, !PT ;  /* 0x00000007ff117c10 */ /* 0x000fe400087fe4ff */
[----:B------:R-:W-:Y:S02]  /*11e0*/  IADD3 R32, P0, PT, R32, UR6, RZ ;  /* 0x0000000620207c10 */ /* 0x000fe4000ff1e0ff */
[----:B------:R-:W-:Y:S02]  /*11f0*/  MOV R17, R16 ;  /* 0x0000001000117202 */ /* 0x000fe40000000f00 */
[----:B------:R-:W-:Y:S02]  /*1200*/  IADD3.X R33, PT, PT, RZ, UR7, RZ, P0, !PT ;  /* 0x00000007ff217c10 */ /* 0x000fe400087fe4ff */
[----:B------:R-:W-:Y:S01]  /*1210*/  LEA R36, R36, UR5, 0x2 ;  /* 0x0000000524247c11 */ /* 0x000fe2000f8e10ff */
[----:B------:R-:W-:Y:S01]  /*1220*/  LDGSTS.E [R17], desc[UR12][R38.64+-0x4] ;  /* 0x00000ffc26117fae */ /* 0x000fe2000b9a100c */
[----:B------:R-:W-:-:S02]  /*1230*/  MOV R33, R32 ;  /* 0x0000002000217202 */ /* 0x000fc40000000f00 */
[----:B------:R-:W-:Y:S02]  /*1240*/  LEA R34, R34, UR5, 0x2 ;  /* 0x0000000522227c11 */ /* 0x000fe4000f8e10ff */
[----:B------:R-:W-:Y:S01]  /*1250*/  IADD3 R35, PT, PT, R9, R63, RZ ;  /* 0x0000003f09237210 */ /* 0x000fe20007ffe0ff */
[----:B------:R2:W-:Y:S03]  /*1260*/  LDGSTS.E [R33], desc[UR12][R38.64] ;  /* 0x0000000026217fae */ /* 0x0005e6000b9a100c */
[----:B------:R-:W-:Y:S01]  /*1270*/  LEA R35, R35, UR5, 0x2 ;  /* 0x0000000523237c11 */ /* 0x000fe2000f8e10ff */
[----:B------:R-:W0:Y:S01]  /*1280*/  LDGDEPBAR ;  /* 0x00000000000079af */ /* 0x000e220000000000 */
[----:B--2---:R-:W-:-:S04]  /*1290*/  IADD3 R38, P0, PT, R38, 0x3000, RZ ;  /* 0x0000300026267810 */ /* 0x004fc80007f1e0ff */
[----:B------:R-:W-:Y:S01]  /*12a0*/  IADD3.X R39, PT, PT, RZ, R39, RZ, P0, !PT ;  /* 0x00000027ff277210 */ /* 0x000fe200007fe4ff */
[----:B------:R-:W-:-:S04]  /*12b0*/  DEPBAR.LE SB0, 0x2 ;  /* 0x000080800000791a */ /* 0x000fc80000000000 */
[----:B------:R-:W-:Y:S06]  /*12c0*/  BAR.SYNC.DEFER_BLOCKING 0x0 ;  /* 0x0000000000007b1d */ /* 0x000fec0000010000 */
[----:B------:R-:W-:Y:S04]  /*12d0*/  LDS.64 R32, [R27+UR9+0x100] ;  /* 0x000100091b207984 */ /* 0x000fe80008000a00 */
[----:B------:R-:W2:Y:S04]  /*12e0*/  LDS.128 R20, [R36+0x2200] ;  /* 0x0022000024147984 */ /* 0x000ea80000000c00 */
[----:B------:R-:W3:Y:S04]  /*12f0*/  LDS.128 R12, [R34+0x2200] ;  /* 0x00220000220c7984 */ /* 0x000ee80000000c00 */
[----:B------:R-:W4:Y:S04]  /*1300*/  LDS.128 R16, [R35+0x2200] ;  /* 0x0022000023107984 */ /* 0x000f280000000c00 */
[----:B------:R-:W-:Y:S01]  /*1310*/  LDS.64 R30, [R27+UR9+0x200] ;  /* 0x000200091b1e7984 */ /* 0x000fe20008000a00 */
[CC--:B--2---:R-:W-:Y:S01]  /*1320*/  FFMA R40, R32.reuse, R20.reuse, R40 ;  /* 0x0000001420287223 */ /* 0x0c4fe20000000028 */
[C---:B------:R-:W-:Y:S01]  /*1330*/  FFMA R42, R33.reuse, R20, R42 ;  /* 0x00000014212a7223 */ /* 0x040fe2000000002a */
[CC--:B------:R-:W-:Y:S01]  /*1340*/  FFMA R41, R32.reuse, R21.reuse, R41 ;  /* 0x0000001520297223 */ /* 0x0c0fe20000000029 */
[C---:B------:R-:W-:Y:S01]  /*1350*/  FFMA R54, R33.reuse, R21, R54 ;  /* 0x0000001521367223 */ /* 0x040fe20000000036 */
[CC--:B------:R-:W-:Y:S01]  /*1360*/  FFMA R43, R32.reuse, R22.reuse, R43 ;  /* 0x00000016202b7223 */ /* 0x0c0fe2000000002b */
[C---:B------:R-:W-:Y:S01]  /*1370*/  FFMA R57, R33.reuse, R22, R57 ;  /* 0x0000001621397223 */ /* 0x040fe20000000039 */
[CC--:B------:R-:W-:Y:S01]  /*1380*/  FFMA R48, R32.reuse, R23.reuse, R48 ;  /* 0x0000001720307223 */ /* 0x0c0fe20000000030 */
[C---:B------:R-:W-:Y:S01]  /*1390*/  FFMA R50, R33.reuse, R23, R50 ;  /* 0x0000001721327223 */ /* 0x040fe20000000032 */
[CC--:B---3--:R-:W-:Y:S01]  /*13a0*/  FFMA R59, R32.reuse, R12.reuse, R59 ;  /* 0x0000000c203b7223 */ /* 0x0c8fe2000000003b */
[----:B------:R-:W2:Y:S01]  /*13b0*/  LDS.128 R20, [R35+0x2400] ;  /* 0x0024000023147984 */ /* 0x000ea20000000c00 */
[C---:B------:R-:W-:Y:S01]  /*13c0*/  FFMA R61, R33.reuse, R12, R61 ;  /* 0x0000000c213d7223 */ /* 0x040fe2000000003d */
[CC--:B------:R-:W-:Y:S01]  /*13d0*/  FFMA R37, R32.reuse, R13.reuse, R37 ;  /* 0x0000000d20257223 */ /* 0x0c0fe20000000025 */
[C---:B------:R-:W-:Y:S01]  /*13e0*/  FFMA R60, R33.reuse, R13, R60 ;  /* 0x0000000d213c7223 */ /* 0x040fe2000000003c */
[CC--:B------:R-:W-:Y:S01]  /*13f0*/  FFMA R44, R32.reuse, R14.reuse, R44 ;  /* 0x0000000e202c7223 */ /* 0x0c0fe2000000002c */
[C---:B------:R-:W-:Y:S01]  /*1400*/  FFMA R46, R33.reuse, R14, R46 ;  /* 0x0000000e212e7223 */ /* 0x040fe2000000002e */
[CC--:B------:R-:W-:Y:S01]  /*1410*/  FFMA R47, R32.reuse, R15.reuse, R47 ;  /* 0x0000000f202f7223 */ /* 0x0c0fe2000000002f */
[C---:B------:R-:W-:Y:S01]  /*1420*/  FFMA R45, R33.reuse, R15, R45 ;  /* 0x0000000f212d7223 */ /* 0x040fe2000000002d */
[CC--:B----4-:R-:W-:Y:S01]  /*1430*/  FFMA R49, R32.reuse, R16.reuse, R49 ;  /* 0x0000001020317223 */ /* 0x0d0fe20000000031 */
[----:B------:R-:W3:Y:S01]  /*1440*/  LDS.128 R12, [R34+0x2400] ;  /* 0x00240000220c7984 */ /* 0x000ee20000000c00 */
[C---:B------:R-:W-:Y:S01]  /*1450*/  FFMA R52, R33.reuse, R16, R52 ;  /* 0x0000001021347223 */ /* 0x040fe20000000034 */
[CC--:B------:R-:W-:Y:S01]  /*1460*/  FFMA R51, R32.reuse, R17.reuse, R51 ;  /* 0x0000001120337223 */ /* 0x0c0fe20000000033 */
[C---:B------:R-:W-:Y:S01]  /*1470*/  FFMA R55, R33.reuse, R17, R55 ;  /* 0x0000001121377223 */ /* 0x040fe20000000037 */
[CC--:B------:R-:W-:Y:S01]  /*1480*/  FFMA R53, R32.reuse, R18.reuse, R53 ;  /* 0x0000001220357223 */ /* 0x0c0fe20000000035 */
[C---:B------:R-:W-:Y:S01]  /*1490*/  FFMA R58, R33.reuse, R18, R58 ;  /* 0x00000012213a7223 */ /* 0x040fe2000000003a */
[-C--:B------:R-:W-:Y:S01]  /*14a0*/  FFMA R56, R32, R19.reuse, R56 ;  /* 0x0000001320387223 */ /* 0x080fe20000000038 */
[----:B------:R-:W-:-:S02]  /*14b0*/  FFMA R62, R33, R19, R62 ;  /* 0x00000013213e7223 */ /* 0x000fc4000000003e */
        /* <DEDUP_REMOVED lines=8> */
[-C--:B------:R-:W-:Y:S01]  /*1540*/  FFMA R56, R30, R23.reuse, R56 ;  /* 0x000000171e387223 */ /* 0x080fe20000000038 */
[----:B------:R-:W-:-:S02]  /*1550*/  FFMA R62, R31, R23, R62 ;  /* 0x000000171f3e7223 */ /* 0x000fc4000000003e */
[----:B------:R-:W2:Y:S01]  /*1560*/  LDS.128 R20, [R36+0x2600] ;  /* 0x0026000024147984 */ /* 0x000ea20000000c00 */
[CC--:B---3--:R-:W-:Y:S01]  /*1570*/  FFMA R59, R30.reuse, R12.reuse, R59 ;  /* 0x0000000c1e3b7223 */ /* 0x0c8fe2000000003b */
        /* <DEDUP_REMOVED lines=34> */
[C---:B------:R-:W-:Y:S02]  /*17a0*/  FFMA R45, R33.reuse, R15, R45 ;  /* 0x0000000f212d7223 */ /* 0x040fe4000000002d */
[----:B------:R-:W3:Y:S01]  /*17b0*/  LDS.128 R12, [R34+0x2800] ;  /* 0x00280000220c7984 */ /* 0x000ee20000000c00 */
[CC--:B----4-:R-:W-:Y:S01]  /*17c0*/  FFMA R49, R32.reuse, R16.reuse, R49 ;  /* 0x0000001020317223 */ /* 0x0d0fe20000000031 */
        /* <DEDUP_REMOVED lines=65> */
[----:B------:R-:W-:Y:S02]  /*1be0*/  ULOP3.LUT UR9, UR11, 0xc00, URZ, 0xc0, !UPT ;  /* 0x00000c000b097892 */ /* 0x000fe4000f8ec0ff */
[----:B------:R-:W-:-:S04]  /*1bf0*/  UIADD3 UR11, UPT, UPT, UR11, 0x400, URZ ;  /* 0x000004000b0b7890 */ /* 0x000fc8000fffe0ff */
[----:B------:R-:W-:Y:S01]  /*1c00*/  UISETP.NE.AND UP0, UPT, UR11, 0x7800, UPT ;  /* 0x000078000b00788c */ /* 0x000fe2000bf05270 */
[CC--:B--2---:R-:W-:Y:S01]  /*1c10*/  FFMA R49, R30.reuse, R20.reuse, R49 ;  /* 0x000000141e317223 */ /* 0x0c4fe20000000031 */
[C---:B------:R-:W-:Y:S01]  /*1c20*/  FFMA R52, R31.reuse, R20, R52 ;  /* 0x000000141f347223 */ /* 0x040fe20000000034 */
[CC--:B------:R-:W-:Y:S01]  /*1c30*/  FFMA R51, R30.reuse, R21.reuse, R51 ;  /* 0x000000151e337223 */ /* 0x0c0fe20000000033 */
[C---:B------:R-:W-:Y:S01]  /*1c40*/  FFMA R55, R31.reuse, R21, R55 ;  /* 0x000000151f377223 */ /* 0x040fe20000000037 */
[CC--:B------:R-:W-:Y:S01]  /*1c50*/  FFMA R53, R30.reuse, R22.reuse, R53 ;  /* 0x000000161e357223 */ /* 0x0c0fe20000000035 */
[C---:B------:R-:W-:Y:S01]  /*1c60*/  FFMA R58, R31.reuse, R22, R58 ;  /* 0x000000161f3a7223 */ /* 0x040fe2000000003a */
[CC--:B------:R-:W-:Y:S01]  /*1c70*/  FFMA R56, R30.reuse, R23.reuse, R56 ;  /* 0x000000171e387223 */ /* 0x0c0fe20000000038 */
[C---:B------:R-:W-:Y:S02]  /*1c80*/  FFMA R62, R31.reuse, R23, R62 ;  /* 0x000000171f3e7223 */ /* 0x040fe4000000003e */
[----:B------:R2:W5:Y:S01]  /*1c90*/  LDS.128 R20, [R36+0x2e00] ;  /* 0x002e000024147984 */ /* 0x0005620000000c00 */
[CC--:B---3--:R-:W-:Y:S01]  /*1ca0*/  FFMA R59, R30.reuse, R12.reuse, R59 ;  /* 0x0000000c1e3b7223 */ /* 0x0c8fe2000000003b */
[C---:B------:R-:W-:Y:S01]  /*1cb0*/  FFMA R61, R31.reuse, R12, R61 ;  /* 0x0000000c1f3d7223 */ /* 0x040fe2000000003d */
[C---:B------:R-:W-:Y:S01]  /*1cc0*/  FFMA R37, R30.reuse, R13, R37 ;  /* 0x0000000d1e257223 */ /* 0x040fe20000000025 */
[CC--:B------:R-:W-:Y:S01]  /*1cd0*/  FFMA R44, R30.reuse, R14.reuse, R44 ;  /* 0x0000000e1e2c7223 */ /* 0x0c0fe2000000002c */
[C---:B------:R-:W-:Y:S01]  /*1ce0*/  FFMA R46, R31.reuse, R14, R46 ;  /* 0x0000000e1f2e7223 */ /* 0x040fe2000000002e */
[-C--:B------:R-:W-:Y:S01]  /*1cf0*/  FFMA R47, R30, R15.reuse, R47 ;  /* 0x0000000f1e2f7223 */ /* 0x080fe2000000002f */
[C---:B------:R-:W-:Y:S01]  /*1d00*/  FFMA R45, R31.reuse, R15, R45 ;  /* 0x0000000f1f2d7223 */ /* 0x040fe2000000002d */
[----:B--2---:R-:W-:-:S02]  /*1d10*/  FFMA R36, R31, R13, R60 ;  /* 0x0000000d1f247223 */ /* 0x004fc4000000003c */
[----:B------:R-:W2:Y:S01]  /*1d20*/  LDS.128 R12, [R34+0x2e00] ;  /* 0x002e0000220c7984 */ /* 0x000ea20000000c00 */
[CC--:B----4-:R-:W-:Y:S01]  /*1d30*/  FFMA R40, R30.reuse, R16.reuse, R40 ;  /* 0x000000101e287223 */ /* 0x0d0fe20000000028 */
[C---:B------:R-:W-:Y:S01]  /*1d40*/  FFMA R42, R31.reuse, R16, R42 ;  /* 0x000000101f2a7223 */ /* 0x040fe2000000002a */
[CC--:B------:R-:W-:Y:S01]  /*1d50*/  FFMA R41, R30.reuse, R17.reuse, R41 ;  /* 0x000000111e297223 */ /* 0x0c0fe20000000029 */
[C---:B------:R-:W-:Y:S01]  /*1d60*/  FFMA R54, R31.reuse, R17, R54 ;  /* 0x000000111f367223 */ /* 0x040fe20000000036 */
[CC--:B------:R-:W-:Y:S01]  /*1d70*/  FFMA R43, R30.reuse, R18.reuse, R43 ;  /* 0x000000121e2b7223 */ /* 0x0c0fe2000000002b */
[C---:B------:R-:W-:Y:S01]  /*1d80*/  FFMA R57, R31.reuse, R18, R57 ;  /* 0x000000121f397223 */ /* 0x040fe20000000039 */
[-C--:B------:R-:W-:Y:S01]  /*1d90*/  FFMA R48, R30, R19.reuse, R48 ;  /* 0x000000131e307223 */ /* 0x080fe20000000030 */
[----:B------:R-:W-:Y:S02]  /*1da0*/  FFMA R50, R31, R19, R50 ;  /* 0x000000131f327223 */ /* 0x000fe40000000032 */
[----:B------:R3:W4:Y:S04]  /*1db0*/  LDS.128 R16, [R35+0x2e00] ;  /* 0x002e000023107984 */ /* 0x0007280000000c00 */
[----:B------:R1:W1:Y:S01]  /*1dc0*/  LDS.64 R30, [R27+UR8] ;  /* 0x000000081b1e7984 */ /* 0x0002620008000a00 */
[CC--:B-----5:R-:W-:Y:S01]  /*1dd0*/  FFMA R40, R32.reuse, R20.reuse, R40 ;  /* 0x0000001420287223 */ /* 0x0e0fe20000000028 */
[C---:B------:R-:W-:Y:S01]  /*1de0*/  FFMA R42, R33.reuse, R20, R42 ;  /* 0x00000014212a7223 */ /* 0x040fe2000000002a */
[CC--:B------:R-:W-:Y:S01]  /*1df0*/  FFMA R41, R32.reuse, R21.reuse, R41 ;  /* 0x0000001520297223 */ /* 0x0c0fe20000000029 */
[C---:B------:R-:W-:Y:S01]  /*1e00*/  FFMA R54, R33.reuse, R21, R54 ;  /* 0x0000001521367223 */ /* 0x040fe20000000036 */
[CC--:B------:R-:W-:Y:S01]  /*1e10*/  FFMA R43, R32.reuse, R22.reuse, R43 ;  /* 0x00000016202b7223 */ /* 0x0c0fe2000000002b */
[C---:B------:R-:W-:Y:S01]  /*1e20*/  FFMA R57, R33.reuse, R22, R57 ;  /* 0x0000001621397223 */ /* 0x040fe20000000039 */
[CC--:B------:R-:W-:Y:S01]  /*1e30*/  FFMA R48, R32.reuse, R23.reuse, R48 ;  /* 0x0000001720307223 */ /* 0x0c0fe20000000030 */
[C---:B------:R-:W-:Y:S01]  /*1e40*/  FFMA R50, R33.reuse, R23, R50 ;  /* 0x0000001721327223 */ /* 0x040fe20000000032 */
[CC--:B--2---:R-:W-:Y:S01]  /*1e50*/  FFMA R34, R32.reuse, R13.reuse, R37 ;  /* 0x0000000d20227223 */ /* 0x0c4fe20000000025 */
[----:B---3--:R-:W-:Y:S01]  /*1e60*/  FFMA R35, R33, R13, R36 ;  /* 0x0000000d21237223 */ /* 0x008fe20000000024 */
[----:B------:R-:W-:Y:S01]  /*1e70*/  IADD3 R13, PT, PT, -R25, UR9, RZ ;  /* 0x00000009190d7c10 */ /* 0x000fe2000fffe1ff */
[CC--:B------:R-:W-:Y:S01]  /*1e80*/  FFMA R59, R32.reuse, R12.reuse, R59 ;  /* 0x0000000c203b7223 */ /* 0x0c0fe2000000003b */
[C---:B------:R-:W-:Y:S01]  /*1e90*/  FFMA R61, R33.reuse, R12, R61 ;  /* 0x0000000c213d7223 */ /* 0x040fe2000000003d */
[-C--:B------:R-:W-:Y:S01]  /*1ea0*/  FFMA R44, R32, R14.reuse, R44 ;  /* 0x0000000e202c7223 */ /* 0x080fe2000000002c */
[----:B------:R-:W-:Y:S01]  /*1eb0*/  FFMA R46, R33, R14, R46 ;  /* 0x0000000e212e7223 */ /* 0x000fe2000000002e */
[----:B------:R-:W-:Y:S01]  /*1ec0*/  IADD3 R12, PT, PT, R8, R13, RZ ;  /* 0x0000000d080c7210 */ /* 0x000fe20007ffe0ff */
[C---:B------:R-:W-:Y:S01]  /*1ed0*/  FFMA R47, R32.reuse, R15, R47 ;  /* 0x0000000f202f7223 */ /* 0x040fe2000000002f */
[-C--:B------:R-:W-:Y:S01]  /*1ee0*/  IADD3 R14, PT, PT, R9, R13.reuse, RZ ;  /* 0x0000000d090e7210 */ /* 0x080fe20007ffe0ff */
[-C--:B----4-:R-:W-:Y:S01]  /*1ef0*/  FFMA R49, R32, R16.reuse, R49 ;  /* 0x0000001020317223 */ /* 0x090fe20000000031 */
[----:B------:R-:W-:Y:S01]  /*1f00*/  IADD3 R13, PT, PT, R10, R13, RZ ;  /* 0x0000000d0a0d7210 */ /* 0x000fe20007ffe0ff */
[C---:B------:R-:W-:Y:S01]  /*1f10*/  FFMA R52, R33.reuse, R16, R52 ;  /* 0x0000001021347223 */ /* 0x040fe20000000034 */
[----:B------:R-:W-:Y:S01]  /*1f20*/  LEA R16, R12, UR5, 0x2 ;  /* 0x000000050c107c11 */ /* 0x000fe2000f8e10ff */
[-C--:B------:R-:W-:Y:S01]  /*1f30*/  FFMA R51, R32, R17.reuse, R51 ;  /* 0x0000001120337223 */ /* 0x080fe20000000033 */
[----:B------:R-:W-:Y:S01]  /*1f40*/  LEA R20, R14, UR5, 0x2 ;  /* 0x000000050e147c11 */ /* 0x000fe2000f8e10ff */
[----:B------:R-:W-:Y:S01]  /*1f50*/  FFMA R55, R33, R17, R55 ;  /* 0x0000001121377223 */ /* 0x000fe20000000037 */
[----:B------:R-:W-:Y:S01]  /*1f60*/  LEA R13, R13, UR5, 0x2 ;  /* 0x000000050d0d7c11 */ /* 0x000fe2000f8e10ff */
[CC--:B------:R-:W-:Y:S01]  /*1f70*/  FFMA R53, R32.reuse, R18.reuse, R53 ;  /* 0x0000001220357223 */ /* 0x0c0fe20000000035 */
[C---:B------:R-:W-:Y:S01]  /*1f80*/  FFMA R58, R33.reuse, R18, R58 ;  /* 0x00000012213a7223 */ /* 0x040fe2000000003a */
[-C--:B------:R-:W-:Y:S01]  /*1f90*/  FFMA R56, R32, R19.reuse, R56 ;  /* 0x0000001320387223 */ /* 0x080fe20000000038 */
[C---:B------:R-:W-:Y:S01]  /*1fa0*/  FFMA R60, R33.reuse, R19, R62 ;  /* 0x00000013213c7223 */ /* 0x040fe2000000003e */
[----:B------:R-:W-:Y:S01]  /*1fb0*/  FFMA R45, R33, R15, R45 ;  /* 0x0000000f212d7223 */ /* 0x000fe2000000002d */
[----:B------:R-:W2:Y:S04]  /*1fc0*/  LDS.128 R16, [R16+0x2000] ;  /* 0x0020000010107984 */ /* 0x000ea80000000c00 */
[----:B------:R-:W3:Y:S04]  /*1fd0*/  LDS.128 R20, [R20+0x2000] ;  /* 0x0020000014147984 */ /* 0x000ee80000000c00 */
[----:B------:R-:W4:Y:S01]  /*1fe0*/  LDS.128 R12, [R13+0x2000] ;  /* 0x002000000d0c7984 */ /* 0x000f220000000c00 */
[----:B-1----:R-:W-:Y:S05]  /*1ff0*/  BRA.U UP0, `(.L_x_0) ;  /* 0xffffffed00847547 */ /* 0x002fea000b83ffff */
[----:B------:R-:W-:-:S04]  /*2000*/  DEPBAR.LE SB0, 0x1 ;  /* 0x000080400000791a */ /* 0x000fc80000000000 */
[----:B------:R-:W-:Y:S01]  /*2010*/  BAR.SYNC.DEFER_BLOCKING 0x0 ;  /* 0x0000000000007b1d */ /* 0x000fe20000010000 */
[CC--:B--2---:R-:W-:Y:S01]  /*2020*/  FFMA R4, R30.reuse, R16.reuse, R40 ;  /* 0x000000101e047223 */ /* 0x0c4fe20000000028 */
[C---:B------:R-:W-:Y:S01]  /*2030*/  FFMA R28, R31.reuse, R16, R42 ;  /* 0x000000101f1c7223 */ /* 0x040fe2000000002a */
[CC--:B------:R-:W-:Y:S01]  /*2040*/  FFMA R7, R30.reuse, R17.reuse, R41 ;  /* 0x000000111e077223 */ /* 0x0c0fe20000000029 */
[CC--:B------:R-:W-:Y:S01]  /*2050*/  FFMA R25, R30.reuse, R18.reuse, R43 ;  /* 0x000000121e197223 */ /* 0x0c0fe2000000002b */
[C---:B------:R-:W-:Y:S01]  /*2060*/  FFMA R54, R31.reuse, R17, R54 ;  /* 0x000000111f367223 */ /* 0x040fe20000000036 */
[C---:B------:R-:W-:Y:S01]  /*2070*/  FFMA R57, R31.reuse, R18, R57 ;  /* 0x000000121f397223 */ /* 0x040fe20000000039 */
[CC--:B------:R-:W-:Y:S01]  /*2080*/  FFMA R48, R30.reuse, R19.reuse, R48 ;  /* 0x000000131e307223 */ /* 0x0c0fe20000000030 */
[C---:B------:R-:W-:Y:S01]  /*2090*/  FFMA R50, R31.reuse, R19, R50 ;  /* 0x000000131f327223 */ /* 0x040fe20000000032 */
[CC--:B---3--:R-:W-:Y:S01]  /*20a0*/  FFMA R49, R30.reuse, R20.reuse, R49 ;  /* 0x000000141e317223 */ /* 0x0c8fe20000000031 */
[C---:B------:R-:W-:Y:S01]  /*20b0*/  FFMA R52, R31.reuse, R20, R52 ;  /* 0x000000141f347223 */ /* 0x040fe20000000034 */
[CC--:B------:R-:W-:Y:S01]  /*20c0*/  FFMA R51, R30.reuse, R21.reuse, R51 ;  /* 0x000000151e337223 */ /* 0x0c0fe20000000033 */
[C---:B------:R-:W-:Y:S01]  /*20d0*/  FFMA R55, R31.reuse, R21, R55 ;  /* 0x000000151f377223 */ /* 0x040fe20000000037 */
[CC--:B----4-:R-:W-:Y:S01]  /*20e0*/  FFMA R59, R30.reuse, R12.reuse, R59 ;  /* 0x0000000c1e3b7223 */ /* 0x0d0fe2000000003b */
[C---:B------:R-:W-:Y:S01]  /*20f0*/  FFMA R61, R31.reuse, R12, R61 ;  /* 0x0000000c1f3d7223 */ /* 0x040fe2000000003d */
[CC--:B------:R-:W-:Y:S01]  /*2100*/  FFMA R34, R30.reuse, R13.reuse, R34 ;  /* 0x0000000d1e227223 */ /* 0x0c0fe20000000022 */
[C---:B------:R-:W-:Y:S01]  /*2110*/  FFMA R35, R31.reuse, R13, R35 ;  /* 0x0000000d1f237223 */ /* 0x040fe20000000023 */
[CC--:B------:R-:W-:Y:S01]  /*2120*/  FFMA R44, R30.reuse, R14.reuse, R44 ;  /* 0x0000000e1e2c7223 */ /* 0x0c0fe2000000002c */
[C---:B------:R-:W-:Y:S01]  /*2130*/  FFMA R46, R31.reuse, R14, R46 ;  /* 0x0000000e1f2e7223 */ /* 0x040fe2000000002e */
[CC--:B------:R-:W-:Y:S01]  /*2140*/  FFMA R47, R30.reuse, R15.reuse, R47 ;  /* 0x0000000f1e2f7223 */ /* 0x0c0fe2000000002f */
[C---:B------:R-:W-:Y:S01]  /*2150*/  FFMA R45, R31.reuse, R15, R45 ;  /* 0x0000000f1f2d7223 */ /* 0x040fe2000000002d */
[CC--:B------:R-:W-:Y:S01]  /*2160*/  FFMA R53, R30.reuse, R22.reuse, R53 ;  /* 0x000000161e357223 */ /* 0x0c0fe20000000035 */
[-C--:B------:R-:W-:Y:S01]  /*2170*/  FFMA R56, R30, R23.reuse, R56 ;  /* 0x000000171e387223 */ /* 0x080fe20000000038 */
[C---:B------:R-:W-:Y:S01]  /*2180*/  FFMA R22, R31.reuse, R22, R58 ;  /* 0x000000161f167223 */ /* 0x040fe2000000003a */
[----:B------:R-:W-:Y:S01]  /*2190*/  LDS.64 R2, [R27+0x900] ;  /* 0x000900001b027984 */ /* 0x000fe20000000a00 */
[----:B------:R-:W-:Y:S01]  /*21a0*/  FFMA R23, R31, R23, R60 ;  /* 0x000000171f177223 */ /* 0x000fe2000000003c */
[----:B------:R-:W-:-:S02]  /*21b0*/  SHF.R.U32.HI R0, RZ, 0x3, R0 ;  /* 0x00000003ff007819 */ /* 0x000fc40000011600 */
[----:B------:R-:W1:Y:S04]  /*21c0*/  LDS.128 R8, [R24+0x3200] ;  /* 0x0032000018087984 */ /* 0x000e680000000c00 */
[----:B------:R-:W2:Y:S04]  /*21d0*/  LDS.128 R40, [R6+0x3200] ;  /* 0x0032000006287984 */ /* 0x000ea80000000c00 */
[----:B------:R-:W3:Y:S04]  /*21e0*/  LDS.128 R36, [R5+0x3200] ;  /* 0x0032000005247984 */ /* 0x000ee80000000c00 */
[----:B------:R-:W-:Y:S04]  /*21f0*/  LDS.64 R20, [R27+0xa00] ;  /* 0x000a00001b147984 */ /* 0x000fe80000000a00 */
[----:B------:R-:W4:Y:S04]  /*2200*/  LDS.128 R16, [R24+0x3400] ;  /* 0x0034000018107984 */ /* 0x000f280000000c00 */
[----:B------:R-:W5:Y:S01]  /*2210*/  LDS.128 R12, [R5+0x3400] ;  /* 0x00340000050c7984 */ /* 0x000f620000000c00 */
[CC--:B-1----:R-:W-:Y:S01]  /*2220*/  FFMA R4, R2.reuse, R8.reuse, R4 ;  /* 0x0000000802047223 */ /* 0x0c2fe20000000004 */
        /* <DEDUP_REMOVED lines=8> */
[----:B------:R-:W1:Y:S01]  /*22b0*/  LDS.128 R8, [R6+0x3400] ;  /* 0x0034000006087984 */ /* 0x000e620000000c00 */
[C---:B------:R-:W-:Y:S01]  /*22c0*/  FFMA R61, R3.reuse, R40, R61 ;  /* 0x00000028033d7223 */ /* 0x040fe2000000003d */
[C---:B---3--:R-:W-:Y:S01]  /*22d0*/  FFMA R58, R3.reuse, R38, R22 ;  /* 0x00000026033a7223 */ /* 0x048fe20000000016 */
[C---:B------:R-:W-:Y:S01]  /*22e0*/  FFMA R60, R3.reuse, R39, R23 ;  /* 0x00000027033c7223 */ /* 0x040fe20000000017 */
[C---:B------:R-:W-:Y:S01]  /*22f0*/  FFMA R40, R2.reuse, R41, R34 ;  /* 0x0000002902287223 */ /* 0x040fe20000000022 */
[-C--:B------:R-:W-:Y:S01]  /*2300*/  FFMA R49, R2, R36.reuse, R49 ;  /* 0x0000002402317223 */ /* 0x080fe20000000031 */
[C---:B------:R-:W-:Y:S01]  /*2310*/  FFMA R52, R3.reuse, R36, R52 ;  /* 0x0000002403347223 */ /* 0x040fe20000000034 */
[----:B----4-:R-:W-:Y:S01]  /*2320*/  FFMA R4, R20, R16, R4 ;  /* 0x0000001014047223 */ /* 0x010fe20000000004 */
[CC--:B------:R-:W-:Y:S01]  /*2330*/  FFMA R51, R2.reuse, R37.reuse, R51 ;  /* 0x0000002502337223 */ /* 0x0c0fe20000000033 */
[C---:B------:R-:W-:Y:S01]  /*2340*/  FFMA R55, R3.reuse, R37, R55 ;  /* 0x0000002503377223 */ /* 0x040fe20000000037 */
[C---:B------:R-:W-:Y:S01]  /*2350*/  FFMA R53, R2.reuse, R38, R53 ;  /* 0x0000002602357223 */ /* 0x040fe20000000035 */
[C---:B------:R-:W-:Y:S01]  /*2360*/  FFMA R56, R2.reuse, R39, R56 ;  /* 0x0000002702387223 */ /* 0x040fe20000000038 */
[----:B------:R-:W-:Y:S01]  /*2370*/  LDS.64 R22, [R27+0xb00] ;  /* 0x000b00001b167984 */ /* 0x000fe20000000a00 */
[----:B------:R-:W-:Y:S01]  /*2380*/  FFMA R41, R3, R41, R35 ;  /* 0x0000002903297223 */ /* 0x000fe20000000023 */
[----:B------:R-:W-:Y:S01]  /*2390*/  FFMA R16, R21, R16, R32 ;  /* 0x0000001015107223 */ /* 0x000fe20000000020 */
[CC--:B------:R-:W-:Y:S01]  /*23a0*/  FFMA R44, R2.reuse, R42.reuse, R44 ;  /* 0x0000002a022c7223 */ /* 0x0c0fe2000000002c */
[----:B------:R-:W2:Y:S01]  /*23b0*/  LDS.128 R28, [R24+0x3600] ;  /* 0x00360000181c7984 */ /* 0x000ea20000000c00 */
[C---:B------:R-:W-:Y:S01]  /*23c0*/  FFMA R46, R3.reuse, R42, R46 ;  /* 0x0000002a032e7223 */ /* 0x040fe2000000002e */
[-C--:B------:R-:W-:Y:S01]  /*23d0*/  FFMA R47, R2, R43.reuse, R47 ;  /* 0x0000002b022f7223 */ /* 0x080fe2000000002f */
[----:B------:R-:W-:Y:S01]  /*23e0*/  FFMA R45, R3, R43, R45 ;  /* 0x0000002b032d7223 */ /* 0x000fe2000000002d */
[----:B------:R-:W3:Y:S01]  /*23f0*/  LDS.128 R36, [R5+0x3600] ;  /* 0x0036000005247984 */ /* 0x000ee20000000c00 */
[CC--:B-----5:R-:W-:Y:S01]  /*2400*/  FFMA R49, R20.reuse, R12.reuse, R49 ;  /* 0x0000000c14317223 */ /* 0x0e0fe20000000031 */
[C---:B------:R-:W-:Y:S01]  /*2410*/  FFMA R52, R21.reuse, R12, R52 ;  /* 0x0000000c15347223 */ /* 0x040fe20000000034 */
[CC--:B------:R-:W-:Y:S01]  /*2420*/  FFMA R51, R20.reuse, R13.reuse, R51 ;  /* 0x0000000d14337223 */ /* 0x0c0fe20000000033 */
[----:B------:R-:W4:Y:S01]  /*2430*/  LDS.128 R32, [R6+0x3600] ;  /* 0x0036000006207984 */ /* 0x000f220000000c00 */
[C---:B------:R-:W-:Y:S01]  /*2440*/  FFMA R55, R21.reuse, R13, R55 ;  /* 0x0000000d15377223 */ /* 0x040fe20000000037 */
[CC--:B------:R-:W-:Y:S01]  /*2450*/  FFMA R53, R20.reuse, R14.reuse, R53 ;  /* 0x0000000e14357223 */ /* 0x0c0fe20000000035 */
[C---:B------:R-:W-:Y:S01]  /*2460*/  FFMA R58, R21.reuse, R14, R58 ;  /* 0x0000000e153a7223 */ /* 0x040fe2000000003a */
[CC--:B------:R-:W-:Y:S01]  /*2470*/  FFMA R56, R20.reuse, R15.reuse, R56 ;  /* 0x0000000f14387223 */ /* 0x0c0fe20000000038 */
[C---:B------:R-:W-:Y:S01]  /*2480*/  FFMA R60, R21.reuse, R15, R60 ;  /* 0x0000000f153c7223 */ /* 0x040fe2000000003c */
[----:B------:R-:W-:Y:S01]  /*2490*/  LDS.64 R2, [R27+0xc00] ;  /* 0x000c00001b027984 */ /* 0x000fe20000000a00 */
[CC--:B------:R-:W-:Y:S01]  /*24a0*/  FFMA R7, R20.reuse, R17.reuse, R7 ;  /* 0x0000001114077223 */ /* 0x0c0fe20000000007 */
[C---:B------:R-:W-:Y:S01]  /*24b0*/  FFMA R54, R21.reuse, R17, R54 ;  /* 0x0000001115367223 */ /* 0x040fe20000000036 */
[CC--:B------:R-:W-:Y:S01]  /*24c0*/  FFMA R25, R20.reuse, R18.reuse, R25 ;  /* 0x0000001214197223 */ /* 0x0c0fe20000000019 */
[----:B------:R-:W5:Y:S01]  /*24d0*/  LDS.128 R12, [R24+0x3800] ;  /* 0x00380000180c7984 */ /* 0x000f620000000c00 */
[C---:B------:R-:W-:Y:S01]  /*24e0*/  FFMA R57, R21.reuse, R18, R57 ;  /* 0x0000001215397223 */ /* 0x040fe20000000039 */
[CC--:B------:R-:W-:Y:S01]  /*24f0*/  FFMA R48, R20.reuse, R19.reuse, R48 ;  /* 0x0000001314307223 */ /* 0x0c0fe20000000030 */
[C---:B------:R-:W-:Y:S01]  /*2500*/  FFMA R50, R21.reuse, R19, R50 ;  /* 0x0000001315327223 */ /* 0x040fe20000000032 */
[CC--:B-1----:R-:W-:Y:S01]  /*2510*/  FFMA R59, R20.reuse, R8.reuse, R59 ;  /* 0x00000008143b7223 */ /* 0x0c2fe2000000003b */
[C---:B------:R-:W-:Y:S01]  /*2520*/  FFMA R61, R21.reuse, R8, R61 ;  /* 0x00000008153d7223 */ /* 0x040fe2000000003d */
[CC--:B------:R-:W-:Y:S01]  /*2530*/  FFMA R40, R20.reuse, R9.reuse, R40 ;  /* 0x0000000914287223 */ /* 0x0c0fe20000000028 */
[C---:B------:R-:W-:Y:S01]  /*2540*/  FFMA R41, R21.reuse, R9, R41 ;  /* 0x0000000915297223 */ /* 0x040fe20000000029 */
[CC--:B------:R-:W-:Y:S01]  /*2550*/  FFMA R44, R20.reuse, R10.reuse, R44 ;  /* 0x0000000a142c7223 */ /* 0x0c0fe2000000002c */
[C---:B------:R-:W-:Y:S01]  /*2560*/  FFMA R46, R21.reuse, R10, R46 ;  /* 0x0000000a152e7223 */ /* 0x040fe2000000002e */
[-C--:B------:R-:W-:Y:S01]  /*2570*/  FFMA R47, R20, R11.reuse, R47 ;  /* 0x0000000b142f7223 */ /* 0x080fe2000000002f */
[----:B------:R-:W-:-:S02]  /*2580*/  FFMA R45, R21, R11, R45 ;  /* 0x0000000b152d7223 */ /* 0x000fc4000000002d */
[----:B------:R-:W1:Y:S01]  /*2590*/  LDS.128 R8, [R5+0x3800] ;  /* 0x0038000005087984 */ /* 0x000e620000000c00 */
        /* <DEDUP_REMOVED lines=9> */
[C---:B------:R-:W-:Y:S01]  /*2630*/  FFMA R52, R23.reuse, R36, R52 ;  /* 0x0000002417347223 */ /* 0x040fe20000000034 */
[----:B------:R-:W2:Y:S01]  /*2640*/  LDS.128 R16, [R6+0x3800] ;  /* 0x0038000006107984 */ /* 0x000ea20000000c00 */
        /* <DEDUP_REMOVED lines=8> */
[-C--:B------:R-:W-:Y:S01]  /*26d0*/  FFMA R47, R22, R35.reuse, R47 ;  /* 0x00000023162f7223 */ /* 0x080fe2000000002f */
[C---:B------:R-:W-:Y:S01]  /*26e0*/  FFMA R45, R23.reuse, R35, R45 ;  /* 0x00000023172d7223 */ /* 0x040fe2000000002d */
[----:B------:R-:W-:Y:S01]  /*26f0*/  LDS.64 R36, [R27+0xd00] ;  /* 0x000d00001b247984 */ /* 0x000fe20000000a00 */
[----:B-----5:R-:W-:Y:S01]  /*2700*/  FFMA R4, R2, R12, R4 ;  /* 0x0000000c02047223 */ /* 0x020fe20000000004 */
[CC--:B------:R-:W-:Y:S01]  /*2710*/  FFMA R53, R22.reuse, R38.reuse, R53 ;  /* 0x0000002616357223 */ /* 0x0c0fe20000000035 */
[C---:B------:R-:W-:Y:S01]  /*2720*/  FFMA R58, R23.reuse, R38, R58 ;  /* 0x00000026173a7223 */ /* 0x040fe2000000003a */
[----:B------:R-:W3:Y:S01]  /*2730*/  LDS.128 R28, [R24+0x3a00] ;  /* 0x003a0000181c7984 */ /* 0x000ee20000000c00 */
[-C--:B------:R-:W-:Y:S01]  /*2740*/  FFMA R56, R22, R39.reuse, R56 ;  /* 0x0000002716387223 */ /* 0x080fe20000000038 */
[----:B------:R-:W-:Y:S01]  /*2750*/  FFMA R60, R23, R39, R60 ;  /* 0x00000027173c7223 */ /* 0x000fe2000000003c */
[C---:B------:R-:W-:Y:S01]  /*2760*/  FFMA R12, R3.reuse, R12, R20 ;  /* 0x0000000c030c7223 */ /* 0x040fe20000000014 */
[----:B------:R-:W4:Y:S01]  /*2770*/  LDS.128 R32, [R5+0x3a00] ;  /* 0x003a000005207984 */ /* 0x000f220000000c00 */
        /* <DEDUP_REMOVED lines=15> */
[----:B------:R-:W-:Y:S04]  /*2870*/  LDS.64 R38, [R27+0xe00] ;  /* 0x000e00001b267984 */ /* 0x000fe80000000a00 */
[----:B------:R-:W1:Y:S01]  /*2880*/  LDS.128 R8, [R24+0x3c00] ;  /* 0x003c000018087984 */ /* 0x000e620000000c00 */
[C---:B--2---:R-:W-:Y:S01]  /*2890*/  FFMA R59, R2.reuse, R16, R59 ;  /* 0x00000010023b7223 */ /* 0x044fe2000000003b */
[C---:B------:R-:W-:Y:S01]  /*28a0*/  FFMA R40, R2.reuse, R17, R40 ;  /* 0x0000001102287223 */ /* 0x040fe20000000028 */
[C---:B------:R-:W-:Y:S01]  /*28b0*/  FFMA R44, R2.reuse, R18, R44 ;  /* 0x00000012022c7223 */ /* 0x040fe2000000002c */
[----:B------:R-:W-:Y:S01]  /*28c0*/  FFMA R47, R2, R19, R47 ;  /* 0x00000013022f7223 */ /* 0x000fe2000000002f */
[C---:B------:R-:W-:Y:S01]  /*28d0*/  FFMA R61, R3.reuse, R16, R61 ;  /* 0x00000010033d7223 */ /* 0x040fe2000000003d */
[C---:B------:R-:W-:Y:S01]  /*28e0*/  FFMA R41, R3.reuse, R17, R41 ;  /* 0x0000001103297223 */ /* 0x040fe20000000029 */
[C---:B------:R-:W-:Y:S01]  /*28f0*/  FFMA R46, R3.reuse, R18, R46 ;  /* 0x00000012032e7223 */ /* 0x040fe2000000002e */
        /* <DEDUP_REMOVED lines=11> */
[C---:B------:R-:W-:Y:S01]  /*29b0*/  FFMA R52, R37.reuse, R32, R52 ;  /* 0x0000002025347223 */ /* 0x040fe20000000034 */
[CC--:B------:R-:W-:Y:S01]  /*29c0*/  FFMA R51, R36.reuse, R33.reuse, R51 ;  /* 0x0000002124337223 */ /* 0x0c0fe20000000033 */
[C---:B------:R-:W-:Y:S01]  /*29d0*/  FFMA R55, R37.reuse, R33, R55 ;  /* 0x0000002125377223 */ /* 0x040fe20000000037 */
[----:B------:R-:W3:Y:S01]  /*29e0*/  LDS.128 R12, [R5+0x3c00] ;  /* 0x003c0000050c7984 */ /* 0x000ee20000000c00 */
[CC--:B------:R-:W-:Y:S01]  /*29f0*/  FFMA R53, R36.reuse, R34.reuse, R53 ;  /* 0x0000002224357223 */ /* 0x0c0fe20000000035 */
[C---:B------:R-:W-:Y:S01]  /*2a00*/  FFMA R58, R37.reuse, R34, R58 ;  /* 0x00000022253a7223 */ /* 0x040fe2000000003a */
[CC--:B-----5:R-:W-:Y:S01]  /*2a10*/  FFMA R3, R36.reuse, R21.reuse, R40 ;  /* 0x0000001524037223 */ /* 0x0e0fe20000000028 */
[----:B------:R-:W-:Y:S01]  /*2a20*/  LDS.64 R32, [R27+0xf00] ;  /* 0x000f00001b207984 */ /* 0x000fe20000000a00 */
[C---:B------:R-:W-:Y:S01]  /*2a30*/  FFMA R34, R37.reuse, R21, R41 ;  /* 0x0000001525227223 */ /* 0x040fe20000000029 */
[CC--:B------:R-:W-:Y:S01]  /*2a40*/  FFMA R59, R36.reuse, R20.reuse, R59 ;  /* 0x00000014243b7223 */ /* 0x0c0fe2000000003b */
[C---:B------:R-:W-:Y:S01]  /*2a50*/  FFMA R61, R37.reuse, R20, R61 ;  /* 0x00000014253d7223 */ /* 0x040fe2000000003d */
[----:B------:R-:W4:Y:S01]  /*2a60*/  LDS.128 R28, [R24+0x3e00] ;  /* 0x003e0000181c7984 */ /* 0x000f220000000c00 */
[CC--:B------:R-:W-:Y:S01]  /*2a70*/  FFMA R44, R36.reuse, R22.reuse, R44 ;  /* 0x00000016242c7223 */ /* 0x0c0fe2000000002c */
[C---:B------:R-:W-:Y:S01]  /*2a80*/  FFMA R46, R37.reuse, R22, R46 ;  /* 0x00000016252e7223 */ /* 0x040fe2000000002e */
[-C--:B------:R-:W-:Y:S01]  /*2a90*/  FFMA R47, R36, R23.reuse, R47 ;  /* 0x00000017242f7223 */ /* 0x080fe2000000002f */
[----:B------:R-:W-:Y:S01]  /*2aa0*/  FFMA R45, R37, R23, R45 ;  /* 0x00000017252d7223 */ /* 0x000fe2000000002d */
[----:B------:R-:W5:Y:S01]  /*2ab0*/  LDS.128 R40, [R6+0x3e00] ;  /* 0x003e000006287984 */ /* 0x000f620000000c00 */
[CC--:B-1----:R-:W-:Y:S01]  /*2ac0*/  FFMA R4, R38.reuse, R8.reuse, R4 ;  /* 0x0000000826047223 */ /* 0x0c2fe20000000004 */
[C---:B------:R-:W-:Y:S01]  /*2ad0*/  FFMA R2, R39.reuse, R8, R2 ;  /* 0x0000000827027223 */ /* 0x040fe20000000002 */
[CC--:B------:R-:W-:Y:S01]  /*2ae0*/  FFMA R7, R38.reuse, R9.reuse, R7 ;  /* 0x0000000926077223 */ /* 0x0c0fe20000000007 */
[----:B------:R-:W1:Y:S01]  /*2af0*/  LDS.128 R20, [R5+0x3e00] ;  /* 0x003e000005147984 */ /* 0x000e620000000c00 */
[C---:B------:R-:W-:Y:S01]  /*2b00*/  FFMA R54, R39.reuse, R9, R54 ;  /* 0x0000000927367223 */ /* 0x040fe20000000036 */
[CC--:B------:R-:W-:Y:S01]  /*2b10*/  FFMA R25, R38.reuse, R10.reuse, R25 ;  /* 0x0000000a26197223 */ /* 0x0c0fe20000000019 */
[C---:B------:R-:W-:Y:S01]  /*2b20*/  FFMA R57, R39.reuse, R10, R57 ;  /* 0x0000000a27397223 */ /* 0x040fe20000000039 */
[CC--:B------:R-:W-:Y:S01]  /*2b30*/  FFMA R48, R38.reuse, R11.reuse, R48 ;  /* 0x0000000b26307223 */ /* 0x0c0fe20000000030 */
[C---:B------:R-:W-:Y:S01]  /*2b40*/  FFMA R50, R39.reuse, R11, R50 ;  /* 0x0000000b27327223 */ /* 0x040fe20000000032 */
[CC--:B--2---:R-:W-:Y:S01]  /*2b50*/  FFMA R59, R38.reuse, R16.reuse, R59 ;  /* 0x00000010263b7223 */ /* 0x0c4fe2000000003b */
[C---:B------:R-:W-:Y:S01]  /*2b60*/  FFMA R61, R39.reuse, R16, R61 ;  /* 0x00000010273d7223 */ /* 0x040fe2000000003d */
[CC--:B------:R-:W-:Y:S01]  /*2b70*/  FFMA R3, R38.reuse, R17.reuse, R3 ;  /* 0x0000001126037223 */ /* 0x0c0fe20000000003 */
[C---:B------:R-:W-:Y:S01]  /*2b80*/  FFMA R34, R39.reuse, R17, R34 ;  /* 0x0000001127227223 */ /* 0x040fe20000000022 */
[CC--:B------:R-:W-:Y:S01]  /*2b90*/  FFMA R44, R38.reuse, R18.reuse, R44 ;  /* 0x00000012262c7223 */ /* 0x0c0fe2000000002c */
[C---:B------:R-:W-:Y:S01]  /*2ba0*/  FFMA R46, R39.reuse, R18, R46 ;  /* 0x00000012272e7223 */ /* 0x040fe2000000002e */
[-C--:B------:R-:W-:Y:S01]  /*2bb0*/  FFMA R47, R38, R19.reuse, R47 ;  /* 0x00000013262f7223 */ /* 0x080fe2000000002f */
[----:B------:R-:W-:Y:S01]  /*2bc0*/  FFMA R45, R39, R19, R45 ;  /* 0x00000013272d7223 */ /* 0x000fe2000000002d */
[----:B------:R-:W-:Y:S01]  /*2bd0*/  LDS.128 R8, [R24+0x4000] ;  /* 0x0040000018087984 */ /* 0x000fe20000000c00 */
[-C--:B------:R-:W-:Y:S01]  /*2be0*/  FFMA R56, R36, R35.reuse, R56 ;  /* 0x0000002324387223 */ /* 0x080fe20000000038 */
[----:B------:R-:W-:-:S02]  /*2bf0*/  FFMA R60, R37, R35, R60 ;  /* 0x00000023253c7223 */ /* 0x000fc4000000003c */
[----:B------:R-:W-:Y:S01]  /*2c00*/  LDS.128 R16, [R5+0x4000] ;  /* 0x0040000005107984 */ /* 0x000fe20000000c00 */
[CC--:B---3--:R-:W-:Y:S01]  /*2c10*/  FFMA R49, R38.reuse, R12.reuse, R49 ;  /* 0x0000000c26317223 */ /* 0x0c8fe20000000031 */
[C---:B------:R-:W-:Y:S01]  /*2c20*/  FFMA R52, R39.reuse, R12, R52 ;  /* 0x0000000c27347223 */ /* 0x040fe20000000034 */
[CC--:B------:R-:W-:Y:S01]  /*2c30*/  FFMA R51, R38.reuse, R13.reuse, R51 ;  /* 0x0000000d26337223 */ /* 0x0c0fe20000000033 */
[C---:B------:R-:W-:Y:S01]  /*2c40*/  FFMA R55, R39.reuse, R13, R55 ;  /* 0x0000000d27377223 */ /* 0x040fe20000000037 */
[CC--:B------:R-:W-:Y:S01]  /*2c50*/  FFMA R53, R38.reuse, R14.reuse, R53 ;  /* 0x0000000e26357223 */ /* 0x0c0fe20000000035 */
[----:B------:R-:W2:Y:S01]  /*2c60*/  LDS.64 R12, [R27+0x1000] ;  /* 0x001000001b0c7984 */ /* 0x000ea20000000a00 */
[----:B------:R-:W-:Y:S01]  /*2c70*/  FFMA R58, R39, R14, R58 ;  /* 0x0000000e273a7223 */ /* 0x000fe2000000003a */
[----:B------:R-:W-:Y:S01]  /*2c80*/  FFMA R56, R38, R15, R56 ;  /* 0x0000000f26387223 */ /* 0x000fe20000000038 */
[CC--:B----4-:R-:W-:Y:S01]  /*2c90*/  FFMA R4, R32.reuse, R28.reuse, R4 ;  /* 0x0000001c20047223 */ /* 0x0d0fe20000000004 */
[C---:B------:R-:W-:Y:S01]  /*2ca0*/  FFMA R2, R33.reuse, R28, R2 ;  /* 0x0000001c21027223 */ /* 0x040fe20000000002 */
[CC--:B------:R-:W-:Y:S01]  /*2cb0*/  FFMA R7, R32.reuse, R29.reuse, R7 ;  /* 0x0000001d20077223 */ /* 0x0c0fe20000000007 */
[C---:B------:R-:W-:Y:S01]  /*2cc0*/  FFMA R54, R33.reuse, R29, R54 ;  /* 0x0000001d21367223 */ /* 0x040fe20000000036 */
[CC--:B------:R-:W-:Y:S01]  /*2cd0*/  FFMA R25, R32.reuse, R30.reuse, R25 ;  /* 0x0000001e20197223 */ /* 0x0c0fe20000000019 */
[C---:B------:R-:W-:Y:S01]  /*2ce0*/  FFMA R57, R33.reuse, R30, R57 ;  /* 0x0000001e21397223 */ /* 0x040fe20000000039 */
[-C--:B------:R-:W-:Y:S01]  /*2cf0*/  FFMA R48, R32, R31.reuse, R48 ;  /* 0x0000001f20307223 */ /* 0x080fe20000000030 */
[----:B------:R-:W-:Y:S01]  /*2d00*/  FFMA R50, R33, R31, R50 ;  /* 0x0000001f21327223 */ /* 0x000fe20000000032 */
[----:B------:R-:W-:Y:S01]  /*2d10*/  FFMA R60, R39, R15, R60 ;  /* 0x0000000f273c7223 */ /* 0x000fe2000000003c */
[----:B------:R-:W3:Y:S01]  /*2d20*/  LDS.128 R28, [R6+0x4000] ;  /* 0x00400000061c7984 */ /* 0x000ee20000000c00 */
[----:B------:R-:W-:-:S04]  /*2d30*/  DEPBAR.LE SB0, 0x0 ;  /* 0x000080000000791a */ /* 0x000fc80000000000 */
[----:B------:R-:W-:Y:S01]  /*2d40*/  BAR.SYNC.DEFER_BLOCKING 0x0 ;  /* 0x0000000000007b1d */ /* 0x000fe20000010000 */
[C---:B-----5:R-:W-:Y:S01]  /*2d50*/  FFMA R3, R32.reuse, R41, R3 ;  /* 0x0000002920037223 */ /* 0x060fe20000000003 */
        /* <DEDUP_REMOVED lines=9> */
[C---:B------:R-:W-:Y:S01]  /*2df0*/  FFMA R61, R33.reuse, R40, R61 ;  /* 0x00000028213d7223 */ /* 0x040fe2000000003d */
[C---:B------:R-:W-:Y:S01]  /*2e00*/  FFMA R41, R33.reuse, R41, R34 ;  /* 0x0000002921297223 */ /* 0x040fe20000000022 */
[CC--:B------:R-:W-:Y:S01]  /*2e10*/  FFMA R44, R32.reuse, R42.reuse, R44 ;  /* 0x0000002a202c7223 */ /* 0x0c0fe2000000002c */
[C---:B------:R-:W-:Y:S01]  /*2e20*/  FFMA R46, R33.reuse, R42, R46 ;  /* 0x0000002a212e7223 */ /* 0x040fe2000000002e */
[-C--:B------:R-:W-:Y:S01]  /*2e30*/  FFMA R47, R32, R43.reuse, R47 ;  /* 0x0000002b202f7223 */ /* 0x080fe2000000002f */
[----:B------:R-:W-:Y:S01]  /*2e40*/  FFMA R45, R33, R43, R45 ;  /* 0x0000002b212d7223 */ /* 0x000fe2000000002d */
[CC--:B--2---:R-:W-:Y:S01]  /*2e50*/  FFMA R4, R12.reuse, R8.reuse, R4 ;  /* 0x000000080c047223 */ /* 0x0c4fe20000000004 */
[----:B------:R-:W-:Y:S01]  /*2e60*/  LDS.64 R14, [R27+0x1100] ;  /* 0x001100001b0e7984 */ /* 0x000fe20000000a00 */
[C---:B------:R-:W-:Y:S01]  /*2e70*/  FFMA R2, R13.reuse, R8, R2 ;  /* 0x000000080d027223 */ /* 0x040fe20000000002 */
[CC--:B------:R-:W-:Y:S01]  /*2e80*/  FFMA R7, R12.reuse, R9.reuse, R7 ;  /* 0x000000090c077223 */ /* 0x0c0fe20000000007 */
[C---:B------:R-:W-:Y:S01]  /*2e90*/  FFMA R54, R13.reuse, R9, R54 ;  /* 0x000000090d367223 */ /* 0x040fe20000000036 */
[----:B------:R-:W1:Y:S01]  /*2ea0*/  LDS.128 R20, [R24+0x4200] ;  /* 0x0042000018147984 */ /* 0x000e620000000c00 */
[CC--:B------:R-:W-:Y:S01]  /*2eb0*/  FFMA R25, R12.reuse, R10.reuse, R25 ;  /* 0x0000000a0c197223 */ /* 0x0c0fe20000000019 */
[C---:B------:R-:W-:Y:S01]  /*2ec0*/  FFMA R57, R13.reuse, R10, R57 ;  /* 0x0000000a0d397223 */ /* 0x040fe20000000039 */
[CC--:B------:R-:W-:Y:S01]  /*2ed0*/  FFMA R48, R12.reuse, R11.reuse, R48 ;  /* 0x0000000b0c307223 */ /* 0x0c0fe20000000030 */
[----:B------:R-:W2:Y:S01]  /*2ee0*/  LDS.128 R32, [R5+0x4200] ;  /* 0x0042000005207984 */ /* 0x000ea20000000c00 */
[C---:B------:R-:W-:Y:S01]  /*2ef0*/  FFMA R50, R13.reuse, R11, R50 ;  /* 0x0000000b0d327223 */ /* 0x040fe20000000032 */
[CC--:B------:R-:W-:Y:S01]  /*2f00*/  FFMA R49, R12.reuse, R16.reuse, R49 ;  /* 0x000000100c317223 */ /* 0x0c0fe20000000031 */
[C---:B------:R-:W-:Y:S01]  /*2f10*/  FFMA R52, R13.reuse, R16, R52 ;  /* 0x000000100d347223 */ /* 0x040fe20000000034 */
[----:B------:R-:W4:Y:S01]  /*2f20*/  LDS.128 R36, [R6+0x4200] ;  /* 0x0042000006247984 */ /* 0x000f220000000c00 */
[CC--:B------:R-:W-:Y:S01]  /*2f30*/  FFMA R51, R12.reuse, R17.reuse, R51 ;  /* 0x000000110c337223 */ /* 0x0c0fe20000000033 */
[C---:B------:R-:W-:Y:S01]  /*2f40*/  FFMA R55, R13.reuse, R17, R55 ;  /* 0x000000110d377223 */ /* 0x040fe20000000037 */
[CC--:B------:R-:W-:Y:S01]  /*2f50*/  FFMA R53, R12.reuse, R18.reuse, R53 ;  /* 0x000000120c357223 */ /* 0x0c0fe20000000035 */
[C---:B------:R-:W-:Y:S01]  /*2f60*/  FFMA R58, R13.reuse, R18, R58 ;  /* 0x000000120d3a7223 */ /* 0x040fe2000000003a */
[CC--:B------:R-:W-:Y:S01]  /*2f70*/  FFMA R56, R12.reuse, R19.reuse, R56 ;  /* 0x000000130c387223 */ /* 0x0c0fe20000000038 */
[C---:B------:R-:W-:Y:S01]  /*2f80*/  FFMA R60, R13.reuse, R19, R60 ;  /* 0x000000130d3c7223 */ /* 0x040fe2000000003c */
[----:B------:R-:W-:Y:S01]  /*2f90*/  LDS.64 R42, [R27+0x1200] ;  /* 0x001200001b2a7984 */ /* 0x000fe20000000a00 */
[CC--:B---3--:R-:W-:Y:S01]  /*2fa0*/  FFMA R59, R12.reuse, R28.reuse, R59 ;  /* 0x0000001c0c3b7223 */ /* 0x0c8fe2000000003b */
[C---:B------:R-:W-:Y:S01]  /*2fb0*/  FFMA R61, R13.reuse, R28, R61 ;  /* 0x0000001c0d3d7223 */ /* 0x040fe2000000003d */
[CC--:B------:R-:W-:Y:S01]  /*2fc0*/  FFMA R3, R12.reuse, R29.reuse, R3 ;  /* 0x0000001d0c037223 */ /* 0x0c0fe20000000003 */
[----:B------:R-:W3:Y:S01]  /*2fd0*/  LDS.128 R8, [R24+0x4400] ;  /* 0x0044000018087984 */ /* 0x000ee20000000c00 */
[C---:B------:R-:W-:Y:S01]  /*2fe0*/  FFMA R41, R13.reuse, R29, R41 ;  /* 0x0000001d0d297223 */ /* 0x040fe20000000029 */
[CC--:B------:R-:W-:Y:S01]  /*2ff0*/  FFMA R44, R12.reuse, R30.reuse, R44 ;  /* 0x0000001e0c2c7223 */ /* 0x0c0fe2000000002c */
[C---:B------:R-:W-:Y:S01]  /*3000*/  FFMA R46, R13.reuse, R30, R46 ;  /* 0x0000001e0d2e7223 */ /* 0x040fe2000000002e */
[----:B------:R-:W5:Y:S01]  /*3010*/  LDS.128 R16, [R5+0x4400] ;  /* 0x0044000005107984 */ /* 0x000f620000000c00 */
[-C--:B------:R-:W-:Y:S01]  /*3020*/  FFMA R47, R12, R31.reuse, R47 ;  /* 0x0000001f0c2f7223 */ /* 0x080fe2000000002f */
[----:B------:R-:W-:-:S02]  /*3030*/  FFMA R45, R13, R31, R45 ;  /* 0x0000001f0d2d7223 */ /* 0x000fc4000000002d */
[----:B------:R-:W-:Y:S01]  /*3040*/  LDS.128 R28, [R24+0x4600] ;  /* 0x00460000181c7984 */ /* 0x000fe20000000c00 */
        /* <DEDUP_REMOVED lines=24> */
[----:B------:R-:W1:Y:S01]  /*31d0*/  LDS.128 R20, [R6+0x4400] ;  /* 0x0044000006147984 */ /* 0x000e620000000c00 */
[CC--:B---3--:R-:W-:Y:S01]  /*31e0*/  FFMA R4, R42.reuse, R8.reuse, R4 ;  /* 0x000000082a047223 */ /* 0x0c8fe20000000004 */
[C---:B------:R-:W-:Y:S01]  /*31f0*/  FFMA R2, R43.reuse, R8, R2 ;  /* 0x000000082b027223 */ /* 0x040fe20000000002 */
[CC--:B------:R-:W-:Y:S01]  /*3200*/  FFMA R7, R42.reuse, R9.reuse, R7 ;  /* 0x000000092a077223 */ /* 0x0c0fe20000000007 */
[----:B------:R-:W-:Y:S01]  /*3210*/  LDS.64 R32, [R27+0x1300] ;  /* 0x001300001b207984 */ /* 0x000fe20000000a00 */
[C---:B------:R-:W-:Y:S01]  /*3220*/  FFMA R54, R43.reuse, R9, R54 ;  /* 0x000000092b367223 */ /* 0x040fe20000000036 */
[CC--:B------:R-:W-:Y:S01]  /*3230*/  FFMA R25, R42.reuse, R10.reuse, R25 ;  /* 0x0000000a2a197223 */ /* 0x0c0fe20000000019 */
[C---:B------:R-:W-:Y:S01]  /*3240*/  FFMA R57, R43.reuse, R10, R57 ;  /* 0x0000000a2b397223 */ /* 0x040fe20000000039 */
[----:B------:R-:W2:Y:S01]  /*3250*/  LDS.128 R12, [R5+0x4600] ;  /* 0x00460000050c7984 */ /* 0x000ea20000000c00 */
[CC--:B------:R-:W-:Y:S01]  /*3260*/  FFMA R48, R42.reuse, R11.reuse, R48 ;  /* 0x0000000b2a307223 */ /* 0x0c0fe20000000030 */
[C---:B------:R-:W-:Y:S01]  /*3270*/  FFMA R50, R43.reuse, R11, R50 ;  /* 0x0000000b2b327223 */ /* 0x040fe20000000032 */
[CC--:B-----5:R-:W-:Y:S01]  /*3280*/  FFMA R49, R42.reuse, R16.reuse, R49 ;  /* 0x000000102a317223 */ /* 0x0e0fe20000000031 */
[----:B------:R-:W3:Y:S01]  /*3290*/  LDS.128 R36, [R6+0x4600] ;  /* 0x0046000006247984 */ /* 0x000ee20000000c00 */
        /* <DEDUP_REMOVED lines=16> */
[-C--:B------:R-:W-:Y:S01]  /*33a0*/  FFMA R47, R42, R23.reuse, R47 ;  /* 0x000000172a2f7223 */ /* 0x080fe2000000002f */
[----:B------:R-:W-:Y:S01]  /*33b0*/  FFMA R45, R43, R23, R45 ;  /* 0x000000172b2d7223 */ /* 0x000fe2000000002d */
        /* <DEDUP_REMOVED lines=12> */
[----:B------:R-:W1:Y:S01]  /*3480*/  LDS.128 R12, [R24+0x4a00] ;  /* 0x004a0000180c7984 */ /* 0x000e620000000c00 */
[C---:B------:R-:W-:Y:S01]  /*3490*/  FFMA R54, R33.reuse, R29, R54 ;  /* 0x0000001d21367223 */ /* 0x040fe20000000036 */
[CC--:B------:R-:W-:Y:S01]  /*34a0*/  FFMA R25, R32.reuse, R30.reuse, R25 ;  /* 0x0000001e20197223 */ /* 0x0c0fe20000000019 */
[C---:B------:R-:W-:Y:S01]  /*34b0*/  FFMA R57, R33.reuse, R30, R57 ;  /* 0x0000001e21397223 */ /* 0x040fe20000000039 */
[----:B------:R-:W2:Y:S01]  /*34c0*/  LDS.128 R20, [R6+0x4800] ;  /* 0x0048000006147984 */ /* 0x000ea20000000c00 */
[CC--:B------:R-:W-:Y:S01]  /*34d0*/  FFMA R48, R32.reuse, R31.reuse, R48 ;  /* 0x0000001f20307223 */ /* 0x0c0fe20000000030 */
[C---:B------:R-:W-:Y:S01]  /*34e0*/  FFMA R50, R33.reuse, R31, R50 ;  /* 0x0000001f21327223 */ /* 0x040fe20000000032 */
[CC--:B---3--:R-:W-:Y:S01]  /*34f0*/  FFMA R59, R32.reuse, R36.reuse, R59 ;  /* 0x00000024203b7223 */ /* 0x0c8fe2000000003b */
[C---:B------:R-:W-:Y:S01]  /*3500*/  FFMA R61, R33.reuse, R36, R61 ;  /* 0x00000024213d7223 */ /* 0x040fe2000000003d */
[CC--:B------:R-:W-:Y:S01]  /*3510*/  FFMA R3, R32.reuse, R37.reuse, R3 ;  /* 0x0000002520037223 */ /* 0x0c0fe20000000003 */
[C---:B------:R-:W-:Y:S01]  /*3520*/  FFMA R41, R33.reuse, R37, R41 ;  /* 0x0000002521297223 */ /* 0x040fe20000000029 */
[CC--:B------:R-:W-:Y:S01]  /*3530*/  FFMA R44, R32.reuse, R38.reuse, R44 ;  /* 0x00000026202c7223 */ /* 0x0c0fe2000000002c */
[C---:B------:R-:W-:Y:S01]  /*3540*/  FFMA R46, R33.reuse, R38, R46 ;  /* 0x00000026212e7223 */ /* 0x040fe2000000002e */
[-C--:B------:R-:W-:Y:S01]  /*3550*/  FFMA R47, R32, R39.reuse, R47 ;  /* 0x00000027202f7223 */ /* 0x080fe2000000002f */
[----:B------:R-:W-:Y:S01]  /*3560*/  FFMA R45, R33, R39, R45 ;  /* 0x00000027212d7223 */ /* 0x000fe2000000002d */
[----:B------:R-:W3:Y:S01]  /*3570*/  LDS.128 R28, [R5+0x4a00] ;  /* 0x004a0000051c7984 */ /* 0x000ee20000000c00 */
[CC--:B----4-:R-:W-:Y:S01]  /*3580*/  FFMA R4, R34.reuse, R8.reuse, R4 ;  /* 0x0000000822047223 */ /* 0x0d0fe20000000004 */
        /* <DEDUP_REMOVED lines=8> */
[CC--:B-----5:R-:W-:Y:S01]  /*3610*/  FFMA R49, R34.reuse, R16.reuse, R49 ;  /* 0x0000001022317223 */ /* 0x0e0fe20000000031 */
[C---:B------:R-:W-:Y:S01]  /*3620*/  FFMA R52, R35.reuse, R16, R52 ;  /* 0x0000001023347223 */ /* 0x040fe20000000034 */
[CC--:B------:R-:W-:Y:S01]  /*3630*/  FFMA R51, R34.reuse, R17.reuse, R51 ;  /* 0x0000001122337223 */ /* 0x0c0fe20000000033 */
[C---:B------:R-:W-:Y:S01]  /*3640*/  FFMA R55, R35.reuse, R17, R55 ;  /* 0x0000001123377223 */ /* 0x040fe20000000037 */
[CC--:B------:R-:W-:Y:S01]  /*3650*/  FFMA R53, R34.reuse, R18.reuse, R53 ;  /* 0x0000001222357223 */ /* 0x0c0fe20000000035 */
[C---:B------:R-:W-:Y:S01]  /*3660*/  FFMA R58, R35.reuse, R18, R58 ;  /* 0x00000012233a7223 */ /* 0x040fe2000000003a */
[-C--:B------:R-:W-:Y:S01]  /*3670*/  FFMA R56, R34, R19.reuse, R56 ;  /* 0x0000001322387223 */ /* 0x080fe20000000038 */
[----:B------:R-:W-:Y:S01]  /*3680*/  FFMA R60, R35, R19, R60 ;  /* 0x00000013233c7223 */ /* 0x000fe2000000003c */
[----:B------:R-:W-:Y:S04]  /*3690*/  LDS.64 R32, [R27+0x1600] ;  /* 0x001600001b207984 */ /* 0x000fe80000000a00 */
[----:B------:R-:W5:Y:S01]  /*36a0*/  LDS.128 R8, [R24+0x4c00] ;  /* 0x004c000018087984 */ /* 0x000f620000000c00 */
[----:B-1----:R-:W-:-:S03]  /*36b0*/  FFMA R4, R42, R12, R4 ;  /* 0x0000000c2a047223 */ /* 0x002fc60000000004 */
[----:B------:R-:W1:Y:S01]  /*36c0*/  LDS.128 R16, [R5+0x4c00] ;  /* 0x004c000005107984 */ /* 0x000e620000000c00 */
        /* <DEDUP_REMOVED lines=8> */
[----:B------:R-:W2:Y:S01]  /*3750*/  LDS.128 R12, [R6+0x4c00] ;  /* 0x004c0000060c7984 */ /* 0x000ea20000000c00 */
[C---:B------:R-:W-:Y:S01]  /*3760*/  FFMA R61, R35.reuse, R20, R61 ;  /* 0x00000014233d7223 */ /* 0x040fe2000000003d */
[CC--:B------:R-:W-:Y:S01]  /*3770*/  FFMA R3, R34.reuse, R21.reuse, R3 ;  /* 0x0000001522037223 */ /* 0x0c0fe20000000003 */
[C---:B------:R-:W-:Y:S01]  /*3780*/  FFMA R41, R35.reuse, R21, R41 ;  /* 0x0000001523297223 */ /* 0x040fe20000000029 */
[CC--:B------:R-:W-:Y:S01]  /*3790*/  FFMA R44, R34.reuse, R22.reuse, R44 ;  /* 0x00000016222c7223 */ /* 0x0c0fe2000000002c */
[C---:B------:R-:W-:Y:S01]  /*37a0*/  FFMA R46, R35.reuse, R22, R46 ;  /* 0x00000016232e7223 */ /* 0x040fe2000000002e */
[-C--:B------:R-:W-:Y:S01]  /*37b0*/  FFMA R47, R34, R23.reuse, R47 ;  /* 0x00000017222f7223 */ /* 0x080fe2000000002f */
[----:B------:R-:W-:Y:S01]  /*37c0*/  FFMA R45, R35, R23, R45 ;  /* 0x00000017232d7223 */ /* 0x000fe2000000002d */
[CC--:B---3--:R-:W-:Y:S01]  /*37d0*/  FFMA R49, R42.reuse, R28.reuse, R49 ;  /* 0x0000001c2a317223 */ /* 0x0c8fe20000000031 */
[----:B------:R-:W-:Y:S01]  /*37e0*/  LDS.64 R34, [R27+0x1700] ;  /* 0x001700001b227984 */ /* 0x000fe20000000a00 */
[C---:B------:R-:W-:Y:S01]  /*37f0*/  FFMA R52, R43.reuse, R28, R52 ;  /* 0x0000001c2b347223 */ /* 0x040fe20000000034 */
[CC--:B------:R-:W-:Y:S01]  /*3800*/  FFMA R51, R42.reuse, R29.reuse, R51 ;  /* 0x0000001d2a337223 */ /* 0x0c0fe20000000033 */
[C---:B------:R-:W-:Y:S01]  /*3810*/  FFMA R55, R43.reuse, R29, R55 ;  /* 0x0000001d2b377223 */ /* 0x040fe20000000037 */
[----:B------:R-:W3:Y:S01]  /*3820*/  LDS.128 R20, [R24+0x4e00] ;  /* 0x004e000018147984 */ /* 0x000ee20000000c00 */
        /* <DEDUP_REMOVED lines=12> */
[----:B------:R-:W4:Y:S01]  /*38f0*/  LDS.128 R28, [R5+0x4e00] ;  /* 0x004e0000051c7984 */ /* 0x000f220000000c00 */
[CC--:B-----5:R-:W-:Y:S01]  /*3900*/  FFMA R4, R32.reuse, R8.reuse, R4 ;  /* 0x0000000820047223 */ /* 0x0e0fe20000000004 */
[C---:B------:R-:W-:Y:S01]  /*3910*/  FFMA R2, R33.reuse, R8, R2 ;  /* 0x0000000821027223 */ /* 0x040fe20000000002 */
[CC--:B------:R-:W-:Y:S01]  /*3920*/  FFMA R7, R32.reuse, R9.reuse, R7 ;  /* 0x0000000920077223 */ /* 0x0c0fe20000000007 */
[----:B------:R-:W5:Y:S01]  /*3930*/  LDS.128 R36, [R6+0x4e00] ;  /* 0x004e000006247984 */ /* 0x000f620000000c00 */
[C---:B------:R-:W-:Y:S01]  /*3940*/  FFMA R54, R33.reuse, R9, R54 ;  /* 0x0000000921367223 */ /* 0x040fe20000000036 */
[CC--:B------:R-:W-:Y:S01]  /*3950*/  FFMA R25, R32.reuse, R10.reuse, R25 ;  /* 0x0000000a20197223 */ /* 0x0c0fe20000000019 */
[C---:B------:R-:W-:Y:S01]  /*3960*/  FFMA R57, R33.reuse, R10, R57 ;  /* 0x0000000a21397223 */ /* 0x040fe20000000039 */
[CC--:B------:R-:W-:Y:S01]  /*3970*/  FFMA R48, R32.reuse, R11.reuse, R48 ;  /* 0x0000000b20307223 */ /* 0x0c0fe20000000030 */
[C---:B------:R-:W-:Y:S01]  /*3980*/  FFMA R50, R33.reuse, R11, R50 ;  /* 0x0000000b21327223 */ /* 0x040fe20000000032 */
[CC--:B-1----:R-:W-:Y:S01]  /*3990*/  FFMA R49, R32.reuse, R16.reuse, R49 ;  /* 0x0000001020317223 */ /* 0x0c2fe20000000031 */
[C---:B------:R-:W-:Y:S01]  /*39a0*/  FFMA R52, R33.reuse, R16, R52 ;  /* 0x0000001021347223 */ /* 0x040fe20000000034 */
[CC--:B------:R-:W-:Y:S01]  /*39b0*/  FFMA R51, R32.reuse, R17.reuse, R51 ;  /* 0x0000001120337223 */ /* 0x0c0fe20000000033 */
[C---:B------:R-:W-:Y:S01]  /*39c0*/  FFMA R55, R33.reuse, R17, R55 ;  /* 0x0000001121377223 */ /* 0x040fe20000000037 */
[----:B------:R-:W-:Y:S01]  /*39d0*/  LDS.128 R8, [R24+0x5000] ;  /* 0x0050000018087984 */ /* 0x000fe20000000c00 */
[CC--:B--2---:R-:W-:Y:S01]  /*39e0*/  FFMA R59, R32.reuse, R12.reuse, R59 ;  /* 0x0000000c203b7223 */ /* 0x0c4fe2000000003b */
[C---:B------:R-:W-:Y:S01]  /*39f0*/  FFMA R61, R33.reuse, R12, R61 ;  /* 0x0000000c213d7223 */ /* 0x040fe2000000003d */
[CC--:B------:R-:W-:Y:S01]  /*3a00*/  FFMA R3, R32.reuse, R13.reuse, R3 ;  /* 0x0000000d20037223 */ /* 0x0c0fe20000000003 */
[----:B------:R-:W1:Y:S01]  /*3a10*/  LDS.64 R16, [R27+0x1800] ;  /* 0x001800001b107984 */ /* 0x000e620000000a00 */
[C---:B------:R-:W-:Y:S01]  /*3a20*/  FFMA R41, R33.reuse, R13, R41 ;  /* 0x0000000d21297223 */ /* 0x040fe20000000029 */
[CC--:B------:R-:W-:Y:S01]  /*3a30*/  FFMA R44, R32.reuse, R14.reuse, R44 ;  /* 0x0000000e202c7223 */ /* 0x0c0fe2000000002c */
[C---:B------:R-:W-:Y:S01]  /*3a40*/  FFMA R46, R33.reuse, R14, R46 ;  /* 0x0000000e212e7223 */ /* 0x040fe2000000002e */
[CC--:B------:R-:W-:Y:S01]  /*3a50*/  FFMA R47, R32.reuse, R15.reuse, R47 ;  /* 0x0000000f202f7223 */ /* 0x0c0fe2000000002f */
[C---:B------:R-:W-:Y:S01]  /*3a60*/  FFMA R45, R33.reuse, R15, R45 ;  /* 0x0000000f212d7223 */ /* 0x040fe2000000002d */
[CC--:B------:R-:W-:Y:S01]  /*3a70*/  FFMA R53, R32.reuse, R18.reuse, R53 ;  /* 0x0000001220357223 */ /* 0x0c0fe20000000035 */
[----:B------:R-:W2:Y:S01]  /*3a80*/  LDS.128 R12, [R5+0x5000] ;  /* 0x00500000050c7984 */ /* 0x000ea20000000c00 */
[C---:B------:R-:W-:Y:S01]  /*3a90*/  FFMA R58, R33.reuse, R18, R58 ;  /* 0x00000012213a7223 */ /* 0x040fe2000000003a */
[-C--:B------:R-:W-:Y:S01]  /*3aa0*/  FFMA R56, R32, R19.reuse, R56 ;  /* 0x0000001320387223 */ /* 0x080fe20000000038 */
[----:B------:R-:W-:Y:S01]  /*3ab0*/  FFMA R60, R33, R19, R60 ;  /* 0x00000013213c7223 */ /* 0x000fe2000000003c */
[CC--:B---3--:R-:W-:Y:S01]  /*3ac0*/  FFMA R4, R34.reuse, R20.reuse, R4 ;  /* 0x0000001422047223 */ /* 0x0c8fe20000000004 */
[C---:B------:R-:W-:Y:S01]  /*3ad0*/  FFMA R2, R35.reuse, R20, R2 ;  /* 0x0000001423027223 */ /* 0x040fe20000000002 */
[CC--:B------:R-:W-:Y:S01]  /*3ae0*/  FFMA R7, R34.reuse, R21.reuse, R7 ;  /* 0x0000001522077223 */ /* 0x0c0fe20000000007 */
[C---:B------:R-:W-:Y:S01]  /*3af0*/  FFMA R54, R35.reuse, R21, R54 ;  /* 0x0000001523367223 */ /* 0x040fe20000000036 */
[CC--:B------:R-:W-:Y:S01]  /*3b00*/  FFMA R25, R34.reuse, R22.reuse, R25 ;  /* 0x0000001622197223 */ /* 0x0c0fe20000000019 */
[C---:B------:R-:W-:Y:S01]  /*3b10*/  FFMA R57, R35.reuse, R22, R57 ;  /* 0x0000001623397223 */ /* 0x040fe20000000039 */
[CC--:B------:R-:W-:Y:S01]  /*3b20*/  FFMA R48, R34.reuse, R23.reuse, R48 ;  /* 0x0000001722307223 */ /* 0x0c0fe20000000030 */
[----:B------:R-:W-:Y:S01]  /*3b30*/  FFMA R50, R35, R23, R50 ;  /* 0x0000001723327223 */ /* 0x000fe20000000032 */
[----:B------:R-:W-:Y:S01]  /*3b40*/  LDS.64 R18, [R27+0x1900] ;  /* 0x001900001b127984 */ /* 0x000fe20000000a00 */
[----:B----4-:R-:W-:-:S03]  /*3b50*/  FFMA R49, R34, R28, R49 ;  /* 0x0000001c22317223 */ /* 0x010fc60000000031 */
        /* <DEDUP_REMOVED lines=17> */
[CC--:B-1----:R-:W-:Y:S01]  /*3c70*/  FFMA R4, R16.reuse, R8.reuse, R4 ;  /* 0x0000000810047223 */ /* 0x0c2fe20000000004 */
[C---:B------:R-:W-:Y:S01]  /*3c80*/  FFMA R2, R17.reuse, R8, R2 ;  /* 0x0000000811027223 */ /* 0x040fe20000000002 */
[CC--:B------:R-:W-:Y:S01]  /*3c90*/  FFMA R7, R16.reuse, R9.reuse, R7 ;  /* 0x0000000910077223 */ /* 0x0c0fe20000000007 */
[----:B------:R-:W1:Y:S01]  /*3ca0*/  LDS.128 R32, [R5+0x5200] ;  /* 0x0052000005207984 */ /* 0x000e620000000c00 */
[C---:B------:R-:W-:Y:S01]  /*3cb0*/  FFMA R54, R17.reuse, R9, R54 ;  /* 0x0000000911367223 */ /* 0x040fe20000000036 */
[CC--:B------:R-:W-:Y:S01]  /*3cc0*/  FFMA R25, R16.reuse, R10.reuse, R25 ;  /* 0x0000000a10197223 */ /* 0x0c0fe20000000019 */
[C---:B------:R-:W-:Y:S01]  /*3cd0*/  FFMA R57, R17.reuse, R10, R57 ;  /* 0x0000000a11397223 */ /* 0x040fe20000000039 */
[----:B------:R-:W5:Y:S01]  /*3ce0*/  LDS.128 R36, [R6+0x5200] ;  /* 0x0052000006247984 */ /* 0x000f620000000c00 */
[CC--:B------:R-:W-:Y:S01]  /*3cf0*/  FFMA R48, R16.reuse, R11.reuse, R48 ;  /* 0x0000000b10307223 */ /* 0x0c0fe20000000030 */
[C---:B------:R-:W-:Y:S01]  /*3d00*/  FFMA R50, R17.reuse, R11, R50 ;  /* 0x0000000b11327223 */ /* 0x040fe20000000032 */
[CC--:B--2---:R-:W-:Y:S01]  /*3d10*/  FFMA R49, R16.reuse, R12.reuse, R49 ;  /* 0x0000000c10317223 */ /* 0x0c4fe20000000031 */
[----:B------:R-:W-:Y:S01]  /*3d20*/  LDS.64 R42, [R27+0x1a00] ;  /* 0x001a00001b2a7984 */ /* 0x000fe20000000a00 */
[C---:B------:R-:W-:Y:S01]  /*3d30*/  FFMA R52, R17.reuse, R12, R52 ;  /* 0x0000000c11347223 */ /* 0x040fe20000000034 */
[CC--:B------:R-:W-:Y:S01]  /*3d40*/  FFMA R51, R16.reuse, R13.reuse, R51 ;  /* 0x0000000d10337223 */ /* 0x0c0fe20000000033 */
[C---:B------:R-:W-:Y:S01]  /*3d50*/  FFMA R55, R17.reuse, R13, R55 ;  /* 0x0000000d11377223 */ /* 0x040fe20000000037 */
[----:B------:R-:W2:Y:S01]  /*3d60*/  LDS.128 R8, [R24+0x5400] ;  /* 0x0054000018087984 */ /* 0x000ea20000000c00 */
        /* <DEDUP_REMOVED lines=11> */
[-C--:B------:R-:W-:Y:S01]  /*3e20*/  FFMA R47, R16, R23.reuse, R47 ;  /* 0x00000017102f7223 */ /* 0x080fe2000000002f */
[----:B------:R-:W-:Y:S02]  /*3e30*/  FFMA R45, R17, R23, R45 ;  /* 0x00000017112d7223 */ /* 0x000fe4000000002d */
[----:B------:R-:W3:Y:S01]  /*3e40*/  LDS.128 R20, [R6+0x5400] ;  /* 0x0054000006147984 */ /* 0x000ee20000000c00 */
        /* <DEDUP_REMOVED lines=24> */
[----:B------:R-:W-:Y:S01]  /*3fd0*/  LDS.64 R32, [R27+0x1b00] ;  /* 0x001b00001b207984 */ /* 0x000fe20000000a00 */
[----:B------:R-:W-:-:S02]  /*3fe0*/  IMAD R35, R0, 0x6000, RZ ;  /* 0x0000600000237824 */ /* 0x000fc400078e02ff */
[CC--:B--2---:R-:W-:Y:S01]  /*3ff0*/  FFMA R4, R42.reuse, R8.reuse, R4 ;  /* 0x000000082a047223 */ /* 0x0c4fe20000000004 */
[C---:B------:R-:W-:Y:S01]  /*4000*/  FFMA R2, R43.reuse, R8, R2 ;  /* 0x000000082b027223 */ /* 0x040fe20000000002 */
[----:B------:R-:W1:Y:S01]  /*4010*/  LDS.128 R16, [R5+0x5600] ;  /* 0x0056000005107984 */ /* 0x000e620000000c00 */
[----:B------:R-:W-:Y:S01]  /*4020*/  FFMA R7, R42, R9, R7 ;  /* 0x000000092a077223 */ /* 0x000fe20000000007 */
[----:B------:R-:W-:Y:S01]  /*4030*/  LOP3.LUT R26, R26, R35, RZ, 0xfc, !PT ;  /* 0x000000231a1a7212 */ /* 0x000fe200078efcff */
[C---:B------:R-:W-:Y:S01]  /*4040*/  FFMA R54, R43.reuse, R9, R54 ;  /* 0x000000092b367223 */ /* 0x040fe20000000036 */
[----:B------:R-:W2:Y:S01]  /*4050*/  LDS.128 R28, [R24+0x5600] ;  /* 0x00560000181c7984 */ /* 0x000ea20000000c00 */
        /* <DEDUP_REMOVED lines=14> */
[----:B------:R-:W5:Y:S01]  /*4140*/  LDS.128 R36, [R6+0x5600] ;  /* 0x0056000006247984 */ /* 0x000f620000000c00 */
[CC--:B---3--:R-:W-:Y:S01]  /*4150*/  FFMA R59, R42.reuse, R20.reuse, R59 ;  /* 0x000000142a3b7223 */ /* 0x0c8fe2000000003b */
[C---:B------:R-:W-:Y:S01]  /*4160*/  FFMA R61, R43.reuse, R20, R61 ;  /* 0x000000142b3d7223 */ /* 0x040fe2000000003d */
[CC--:B------:R-:W-:Y:S01]  /*4170*/  FFMA R3, R42.reuse, R21.reuse, R3 ;  /* 0x000000152a037223 */ /* 0x0c0fe20000000003 */
[----:B------:R-:W3:Y:S01]  /*4180*/  LDS.128 R12, [R5+0x5800] ;  /* 0x00580000050c7984 */ /* 0x000ee20000000c00 */
[C---:B------:R-:W-:Y:S01]  /*4190*/  FFMA R41, R43.reuse, R21, R41 ;  /* 0x000000152b297223 */ /* 0x040fe20000000029 */
[CC--:B------:R-:W-:Y:S01]  /*41a0*/  FFMA R44, R42.reuse, R22.reuse, R44 ;  /* 0x000000162a2c7223 */ /* 0x0c0fe2000000002c */
[C---:B------:R-:W-:Y:S01]  /*41b0*/  FFMA R46, R43.reuse, R22, R46 ;  /* 0x000000162b2e7223 */ /* 0x040fe2000000002e */
[-C--:B------:R-:W-:Y:S01]  /*41c0*/  FFMA R47, R42, R23.reuse, R47 ;  /* 0x000000172a2f7223 */ /* 0x080fe2000000002f */
[----:B------:R-:W-:Y:S01]  /*41d0*/  FFMA R45, R43, R23, R45 ;  /* 0x000000172b2d7223 */ /* 0x000fe2000000002d */
[----:B------:R-:W3:Y:S01]  /*41e0*/  S2R R0, SR_TID.X ;  /* 0x0000000000007919 */ /* 0x000ee20000002100 */
[----:B------:R-:W3:Y:S04]  /*41f0*/  LDS.128 R20, [R6+0x5800] ;  /* 0x0058000006147984 */ /* 0x000ee80000000c00 */
[----:B------:R-:W-:Y:S01]  /*4200*/  LDS.64 R42, [R27+0x1d00] ;  /* 0x001d00001b2a7984 */ /* 0x000fe20000000a00 */
        /* <DEDUP_REMOVED lines=25> */
[----:B------:R-:W2:Y:S01]  /*43a0*/  LDS.128 R28, [R5+0x5a00] ;  /* 0x005a0000051c7984 */ /* 0x000ea20000000c00 */
[CC--:B-----5:R-:W-:Y:S01]  /*43b0*/  FFMA R59, R32.reuse, R36.reuse, R59 ;  /* 0x00000024203b7223 */ /* 0x0e0fe2000000003b */
[C---:B------:R-:W-:Y:S01]  /*43c0*/  FFMA R61, R33.reuse, R36, R61 ;  /* 0x00000024213d7223 */ /* 0x040fe2000000003d */
[CC--:B------:R-:W-:Y:S01]  /*43d0*/  FFMA R3, R32.reuse, R37.reuse, R3 ;  /* 0x0000002520037223 */ /* 0x0c0fe20000000003 */
[----:B------:R-:W4:Y:S01]  /*43e0*/  LDS.128 R8, [R6+0x5a00] ;  /* 0x005a000006087984 */ /* 0x000f220000000c00 */
[C---:B------:R-:W-:Y:S01]  /*43f0*/  FFMA R41, R33.reuse, R37, R41 ;  /* 0x0000002521297223 */ /* 0x040fe20000000029 */
[CC--:B------:R-:W-:Y:S01]  /*4400*/  FFMA R44, R32.reuse, R38.reuse, R44 ;  /* 0x00000026202c7223 */ /* 0x0c0fe2000000002c */
        /* <DEDUP_REMOVED lines=30> */
[----:B------:R-:W-:-:S03]  /*45f0*/  SHF.R.U32.HI R0, RZ, 0x1, R0 ;  /* 0x00000001ff007819 */ /* 0x000fc60000011600 */
[----:B------:R-:W1:Y:S01]  /*4600*/  LDS.128 R16, [R24+0x5e00] ;  /* 0x005e000018107984 */ /* 0x000e620000000c00 */
[CC--:B--2---:R-:W-:Y:S01]  /*4610*/  FFMA R49, R42.reuse, R28.reuse, R49 ;  /* 0x0000001c2a317223 */ /* 0x0c4fe20000000031 */
[C---:B------:R-:W-:Y:S01]  /*4620*/  FFMA R52, R43.reuse, R28, R52 ;  /* 0x0000001c2b347223 */ /* 0x040fe20000000034 */
[CC--:B------:R-:W-:Y:S01]  /*4630*/  FFMA R51, R42.reuse, R29.reuse, R51 ;  /* 0x0000001d2a337223 */ /* 0x0c0fe20000000033 */
[----:B------:R-:W2:Y:S01]  /*4640*/  LDS.128 R20, [R5+0x5c00] ;  /* 0x005c000005147984 */ /* 0x000ea20000000c00 */
[C---:B------:R-:W-:Y:S01]  /*4650*/  FFMA R55, R43.reuse, R29, R55 ;  /* 0x0000001d2b377223 */ /* 0x040fe20000000037 */
[CC--:B------:R-:W-:Y:S01]  /*4660*/  FFMA R53, R42.reuse, R30.reuse, R53 ;  /* 0x0000001e2a357223 */ /* 0x0c0fe20000000035 */
[C---:B------:R-:W-:Y:S01]  /*4670*/  FFMA R58, R43.reuse, R30, R58 ;  /* 0x0000001e2b3a7223 */ /* 0x040fe2000000003a */
[----:B------:R-:W5:Y:S01]  /*4680*/  LDS.128 R36, [R6+0x5c00] ;  /* 0x005c000006247984 */ /* 0x000f620000000c00 */
        /* <DEDUP_REMOVED lines=10> */
[----:B------:R4:W-:Y:S01]  /*4730*/  LDS.128 R28, [R5+0x5e00] ;  /* 0x005e0000051c7984 */ /* 0x0009e20000000c00 */
[----:B------:R-:W-:Y:S01]  /*4740*/  LOP3.LUT R0, R0, 0x1f, RZ, 0xc0, !PT ;  /* 0x0000001f00007812 */ /* 0x000fe200078ec0ff */
[----:B---3--:R-:W-:-:S02]  /*4750*/  FFMA R7, R32, R13, R7 ;  /* 0x0000000d20077223 */ /* 0x008fc40000000007 */
[----:B------:R3:W5:Y:S01]  /*4760*/  LDS.128 R8, [R6+0x5e00] ;  /* 0x005e000006087984 */ /* 0x0007620000000c00 */
[----:B------:R-:W-:Y:S01]  /*4770*/  FFMA R48, R32, R15, R48 ;  /* 0x0000000f20307223 */ /* 0x000fe20000000030 */
[----:B------:R-:W-:Y:S02]  /*4780*/  IMAD R26, R0, 0x300, R26 ;  /* 0x00000300001a7824 */ /* 0x000fe400078e021a */
[CC--:B------:R-:W-:Y:S01]  /*4790*/  FFMA R0, R32.reuse, R12.reuse, R4 ;  /* 0x0000000c20007223 */ /* 0x0c0fe20000000004 */
[C---:B------:R-:W-:Y:S01]  /*47a0*/  FFMA R2, R33.reuse, R12, R2 ;  /* 0x0000000c21027223 */ /* 0x040fe20000000002 */
[----:B----4-:R-:W4:Y:S01]  /*47b0*/  LDC.64 R4, c[0x0][0x390] ;  /* 0x0000e400ff047b82 */ /* 0x010f220000000a00 */
[C---:B------:R-:W-:Y:S01]  /*47c0*/  FFMA R54, R33.reuse, R13, R54 ;  /* 0x0000000d21367223 */ /* 0x040fe20000000036 */
[CC--:B------:R-:W-:Y:S01]  /*47d0*/  FFMA R57, R33.reuse, R14.reuse, R57 ;  /* 0x0000000e21397223 */ /* 0x0c0fe20000000039 */
[----:B---3--:R-:W-:Y:S01]  /*47e0*/  FFMA R6, R32, R14, R25 ;  /* 0x0000000e20067223 */ /* 0x008fe20000000019 */
[----:B------:R-:W-:-:S03]  /*47f0*/  FFMA R50, R33, R15, R50 ;  /* 0x0000000f21327223 */ /* 0x000fc60000000032 */
[-C--:B-1----:R-:W-:Y:S01]  /*4800*/  FFMA R6, R34, R18.reuse, R6 ;  /* 0x0000001222067223 */ /* 0x082fe20000000006 */
[----:B------:R-:W-:Y:S01]  /*4810*/  FFMA R18, R35, R18, R57 ;  /* 0x0000001223127223 */ /* 0x000fe20000000039 */
[C---:B--2---:R-:W-:Y:S01]  /*4820*/  FFMA R49, R32.reuse, R20, R49 ;  /* 0x0000001420317223 */ /* 0x044fe20000000031 */
[C---:B------:R-:W-:Y:S01]  /*4830*/  FFMA R51, R32.reuse, R21, R51 ;  /* 0x0000001520337223 */ /* 0x040fe20000000033 */
[C---:B------:R-:W-:Y:S01]  /*4840*/  FFMA R53, R32.reuse, R22, R53 ;  /* 0x0000001620357223 */ /* 0x040fe20000000035 */
[C---:B------:R-:W-:Y:S01]  /*4850*/  FFMA R56, R32.reuse, R23, R56 ;  /* 0x0000001720387223 */ /* 0x040fe20000000038 */
[C---:B-----5:R-:W-:Y:S01]  /*4860*/  FFMA R59, R32.reuse, R36, R59 ;  /* 0x00000024203b7223 */ /* 0x060fe2000000003b */
[C---:B------:R-:W-:Y:S01]  /*4870*/  FFMA R3, R32.reuse, R37, R3 ;  /* 0x0000002520037223 */ /* 0x040fe20000000003 */
[C---:B------:R-:W-:Y:S01]  /*4880*/  FFMA R44, R32.reuse, R38, R44 ;  /* 0x00000026202c7223 */ /* 0x040fe2000000002c */
[----:B------:R-:W-:Y:S01]  /*4890*/  FFMA R32, R32, R39, R47 ;  /* 0x0000002720207223 */ /* 0x000fe2000000002f */
[----:B----4-:R-:W-:-:S04]  /*48a0*/  IMAD.WIDE.U32 R26, R26, 0x4, R4 ;  /* 0x000000041a1a7825 */ /* 0x010fc800078e0004 */
[C---:B------:R-:W-:Y:S01]  /*48b0*/  FFMA R5, R34.reuse, R17, R7 ;  /* 0x0000001122057223 */ /* 0x040fe20000000007 */
        /* <DEDUP_REMOVED lines=9> */
[----:B------:R-:W-:Y:S01]  /*4950*/  FFMA R12, R33, R39, R45 ;  /* 0x00000027210c7223 */ /* 0x000fe2000000002d */
[----:B------:R1:W-:Y:S01]  /*4960*/  STG.E.128 desc[UR12][R26.64], R4 ;  /* 0x000000041a007986 */ /* 0x0003e2000c101d0c */
        /* <DEDUP_REMOVED lines=11> */
[----:B------:R-:W-:Y:S04]  /*4a20*/  STG.E.128 desc[UR12][R26.64+0x600], R16 ;  /* 0x000600101a007986 */ /* 0x000fe8000c101d0c */
[----:B------:R-:W-:Y:S01]  /*4a30*/  STG.E.128 desc[UR12][R26.64+0x20], R20 ;  /* 0x000020141a007986 */ /* 0x000fe2000c101d0c */
[C---:B-1----:R-:W-:Y:S01]  /*4a40*/  FFMA R4, R34.reuse, R28, R49 ;  /* 0x0000001c22047223 */ /* 0x042fe20000000031 */
[C---:B------:R-:W-:Y:S01]  /*4a50*/  FFMA R5, R34.reuse, R29, R51 ;  /* 0x0000001d22057223 */ /* 0x040fe20000000033 */
[C---:B------:R-:W-:Y:S01]  /*4a60*/  FFMA R6, R34.reuse, R30, R53 ;  /* 0x0000001e22067223 */ /* 0x040fe20000000035 */
[----:B------:R-:W-:Y:S01]  /*4a70*/  FFMA R7, R34, R31, R56 ;  /* 0x0000001f22077223 */ /* 0x000fe20000000038 */
[C---:B------:R-:W-:Y:S01]  /*4a80*/  FFMA R28, R35.reuse, R28, R52 ;  /* 0x0000001c231c7223 */ /* 0x040fe20000000034 */
[C---:B------:R-:W-:Y:S01]  /*4a90*/  FFMA R29, R35.reuse, R29, R55 ;  /* 0x0000001d231d7223 */ /* 0x040fe20000000037 */
[C---:B------:R-:W-:Y:S01]  /*4aa0*/  FFMA R30, R35.reuse, R30, R58 ;  /* 0x0000001e231e7223 */ /* 0x040fe2000000003a */
[----:B------:R-:W-:Y:S01]  /*4ab0*/  FFMA R31, R35, R31, R60 ;  /* 0x0000001f231f7223 */ /* 0x000fe2000000003c */
[----:B------:R-:W-:Y:S04]  /*4ac0*/  STG.E.128 desc[UR12][R26.64+0x10], R4 ;  /* 0x000010041a007986 */ /* 0x000fe8000c101d0c */
[----:B------:R-:W-:Y:S04]  /*4ad0*/  STG.E.128 desc[UR12][R26.64+0x610], R28 ;  /* 0x0006101c1a007986 */ /* 0x000fe8000c101d0c */
[----:B------:R-:W-:Y:S01]  /*4ae0*/  STG.E.128 desc[UR12][R26.64+0x620], R8 ;  /* 0x000620081a007986 */ /* 0x000fe2000c101d0c */
[----:B------:R-:W-:Y:S05]  /*4af0*/  EXIT ;  /* 0x000000000000794d */ /* 0x000fea0003800000 */
.L_x_1:
[----:B------:R-:W-:-:S00]  /*4b00*/  BRA `(.L_x_1) ;  /* 0xfffffffc00fc7947 */ /* 0x000fc0000383ffff */
[----:B------:R-:W-:-:S00]  /*4b10*/  NOP ;  /* 0x0000000000007918 */ /* 0x000fc00000000000 */
        /* <DEDUP_REMOVED lines=14> */
.L_x_2:


//--------------------- .nv.shared.main_kernel0   --------------------------
	.section	.nv.shared.main_kernel0,"aw",@nobits
	.sectionflags	@""
	.align	16
	.zero		1024


//--------------------- .nv.shared.reserved.0     --------------------------
	.section	.nv.shared.reserved.0,"aw",@nobits
	.weak		__nv_reservedSMEM_offset_0_alias
	.size		__nv_reservedSMEM_offset_0_alias, 0, 64
	.other		__nv_reservedSMEM_offset_0_alias,@"STO_CUDA_RESERVED_SHARED STV_DEFAULT"
__nv_reservedSMEM_offset_0_alias:
	.zero		0
	.zero		64


//--------------------- .nv.constant0.main_kernel0 --------------------------
	.section	.nv.constant0.main_kernel0,"a",@progbits
	.sectionflags	@""
	.align	4
.nv.constant0.main_kernel0:
	.zero		920


//--------------------- SYMBOLS --------------------------

	.type		.nv.reservedSmem.offset0,@object
	.size		.nv.reservedSmem.offset0,0x4
	.type		.nv.reservedSmem.cap,@object
	.size		.nv.reservedSmem.cap,0x4
